//
// Generated by NVIDIA NVVM Compiler
//
// Compiler Build ID: CL-36424714
// Cuda compilation tools, release 13.0, V13.0.88
// Based on NVVM 20.0.0
//

.version 9.0
.target sm_100
.address_size 64

	// .globl	_Z7addRowsPfS_S_i

.visible .entry _Z7addRowsPfS_S_i(
	.param .u64 .ptr .align 1 _Z7addRowsPfS_S_i_param_0,
	.param .u64 .ptr .align 1 _Z7addRowsPfS_S_i_param_1,
	.param .u64 .ptr .align 1 _Z7addRowsPfS_S_i_param_2,
	.param .u32 _Z7addRowsPfS_S_i_param_3
)
{
	.reg .pred 	%p<10>;
	.reg .b32 	%r<28>;
	.reg .b32 	%f<88>;
	.reg .b64 	%rd<56>;

	ld.param.u64 	%rd22, [_Z7addRowsPfS_S_i_param_0];
	ld.param.u64 	%rd23, [_Z7addRowsPfS_S_i_param_1];
	ld.param.u64 	%rd24, [_Z7addRowsPfS_S_i_param_2];
	ld.param.u32 	%r17, [_Z7addRowsPfS_S_i_param_3];
	cvta.to.global.u64 	%rd1, %rd24;
	cvta.to.global.u64 	%rd2, %rd23;
	cvta.to.global.u64 	%rd3, %rd22;
	setp.lt.s32 	%p1, %r17, 1;
	@%p1 bra 	$L__BB0_13;
	mov.u32 	%r19, %ctaid.x;
	mul.lo.s32 	%r1, %r17, %r19;
	and.b32  	%r2, %r17, 15;
	setp.lt.u32 	%p2, %r17, 16;
	mov.b32 	%r25, 0;
	@%p2 bra 	$L__BB0_4;
	and.b32  	%r25, %r17, 2147483632;
	neg.s32 	%r23, %r25;
	mul.wide.u32 	%rd25, %r1, 4;
	add.s64 	%rd26, %rd25, 32;
	add.s64 	%rd52, %rd1, %rd26;
	add.s64 	%rd51, %rd2, %rd26;
	add.s64 	%rd50, %rd3, %rd26;
$L__BB0_3:
	.pragma "nounroll";
	ld.global.f32 	%f1, [%rd50+-32];
	ld.global.f32 	%f2, [%rd51+-32];
	add.f32 	%f3, %f1, %f2;
	st.global.f32 	[%rd52+-32], %f3;
	ld.global.f32 	%f4, [%rd50+-28];
	ld.global.f32 	%f5, [%rd51+-28];
	add.f32 	%f6, %f4, %f5;
	st.global.f32 	[%rd52+-28], %f6;
	ld.global.f32 	%f7, [%rd50+-24];
	ld.global.f32 	%f8, [%rd51+-24];
	add.f32 	%f9, %f7, %f8;
	st.global.f32 	[%rd52+-24], %f9;
	ld.global.f32 	%f10, [%rd50+-20];
	ld.global.f32 	%f11, [%rd51+-20];
	add.f32 	%f12, %f10, %f11;
	st.global.f32 	[%rd52+-20], %f12;
	ld.global.f32 	%f13, [%rd50+-16];
	ld.global.f32 	%f14, [%rd51+-16];
	add.f32 	%f15, %f13, %f14;
	st.global.f32 	[%rd52+-16], %f15;
	ld.global.f32 	%f16, [%rd50+-12];
	ld.global.f32 	%f17, [%rd51+-12];
	add.f32 	%f18, %f16, %f17;
	st.global.f32 	[%rd52+-12], %f18;
	ld.global.f32 	%f19, [%rd50+-8];
	ld.global.f32 	%f20, [%rd51+-8];
	add.f32 	%f21, %f19, %f20;
	st.global.f32 	[%rd52+-8], %f21;
	ld.global.f32 	%f22, [%rd50+-4];
	ld.global.f32 	%f23, [%rd51+-4];
	add.f32 	%f24, %f22, %f23;
	st.global.f32 	[%rd52+-4], %f24;
	ld.global.f32 	%f25, [%rd50];
	ld.global.f32 	%f26, [%rd51];
	add.f32 	%f27, %f25, %f26;
	st.global.f32 	[%rd52], %f27;
	ld.global.f32 	%f28, [%rd50+4];
	ld.global.f32 	%f29, [%rd51+4];
	add.f32 	%f30, %f28, %f29;
	st.global.f32 	[%rd52+4], %f30;
	ld.global.f32 	%f31, [%rd50+8];
	ld.global.f32 	%f32, [%rd51+8];
	add.f32 	%f33, %f31, %f32;
	st.global.f32 	[%rd52+8], %f33;
	ld.global.f32 	%f34, [%rd50+12];
	ld.global.f32 	%f35, [%rd51+12];
	add.f32 	%f36, %f34, %f35;
	st.global.f32 	[%rd52+12], %f36;
	ld.global.f32 	%f37, [%rd50+16];
	ld.global.f32 	%f38, [%rd51+16];
	add.f32 	%f39, %f37, %f38;
	st.global.f32 	[%rd52+16], %f39;
	ld.global.f32 	%f40, [%rd50+20];
	ld.global.f32 	%f41, [%rd51+20];
	add.f32 	%f42, %f40, %f41;
	st.global.f32 	[%rd52+20], %f42;
	ld.global.f32 	%f43, [%rd50+24];
	ld.global.f32 	%f44, [%rd51+24];
	add.f32 	%f45, %f43, %f44;
	st.global.f32 	[%rd52+24], %f45;
	ld.global.f32 	%f46, [%rd50+28];
	ld.global.f32 	%f47, [%rd51+28];
	add.f32 	%f48, %f46, %f47;
	st.global.f32 	[%rd52+28], %f48;
	add.s32 	%r23, %r23, 16;
	add.s64 	%rd52, %rd52, 64;
	add.s64 	%rd51, %rd51, 64;
	add.s64 	%rd50, %rd50, 64;
	setp.ne.s32 	%p3, %r23, 0;
	@%p3 bra 	$L__BB0_3;
$L__BB0_4:
	setp.eq.s32 	%p4, %r2, 0;
	@%p4 bra 	$L__BB0_13;
	and.b32  	%r8, %r17, 7;
	setp.lt.u32 	%p5, %r2, 8;
	@%p5 bra 	$L__BB0_7;
	add.s32 	%r20, %r25, %r1;
	mul.wide.u32 	%rd27, %r20, 4;
	add.s64 	%rd28, %rd3, %rd27;
	ld.global.f32 	%f49, [%rd28];
	add.s64 	%rd29, %rd2, %rd27;
	ld.global.f32 	%f50, [%rd29];
	add.f32 	%f51, %f49, %f50;
	add.s64 	%rd30, %rd1, %rd27;
	st.global.f32 	[%rd30], %f51;
	cvt.u64.u32 	%rd31, %r1;
	cvt.u64.u32 	%rd32, %r25;
	add.s64 	%rd33, %rd32, %rd31;
	shl.b64 	%rd34, %rd33, 2;
	add.s64 	%rd35, %rd3, %rd34;
	ld.global.f32 	%f52, [%rd35+4];
	add.s64 	%rd36, %rd2, %rd34;
	ld.global.f32 	%f53, [%rd36+4];
	add.f32 	%f54, %f52, %f53;
	add.s64 	%rd37, %rd1, %rd34;
	st.global.f32 	[%rd37+4], %f54;
	ld.global.f32 	%f55, [%rd35+8];
	ld.global.f32 	%f56, [%rd36+8];
	add.f32 	%f57, %f55, %f56;
	st.global.f32 	[%rd37+8], %f57;
	ld.global.f32 	%f58, [%rd35+12];
	ld.global.f32 	%f59, [%rd36+12];
	add.f32 	%f60, %f58, %f59;
	st.global.f32 	[%rd37+12], %f60;
	ld.global.f32 	%f61, [%rd35+16];
	ld.global.f32 	%f62, [%rd36+16];
	add.f32 	%f63, %f61, %f62;
	st.global.f32 	[%rd37+16], %f63;
	ld.global.f32 	%f64, [%rd35+20];
	ld.global.f32 	%f65, [%rd36+20];
	add.f32 	%f66, %f64, %f65;
	st.global.f32 	[%rd37+20], %f66;
	ld.global.f32 	%f67, [%rd35+24];
	ld.global.f32 	%f68, [%rd36+24];
	add.f32 	%f69, %f67, %f68;
	st.global.f32 	[%rd37+24], %f69;
	ld.global.f32 	%f70, [%rd35+28];
	ld.global.f32 	%f71, [%rd36+28];
	add.f32 	%f72, %f70, %f71;
	st.global.f32 	[%rd37+28], %f72;
	add.s32 	%r25, %r25, 8;
$L__BB0_7:
	setp.eq.s32 	%p6, %r8, 0;
	@%p6 bra 	$L__BB0_13;
	and.b32  	%r11, %r17, 3;
	setp.lt.u32 	%p7, %r8, 4;
	@%p7 bra 	$L__BB0_10;
	add.s32 	%r21, %r25, %r1;
	mul.wide.u32 	%rd38, %r21, 4;
	add.s64 	%rd39, %rd3, %rd38;
	ld.global.f32 	%f73, [%rd39];
	add.s64 	%rd40, %rd2, %rd38;
	ld.global.f32 	%f74, [%rd40];
	add.f32 	%f75, %f73, %f74;
	add.s64 	%rd41, %rd1, %rd38;
	st.global.f32 	[%rd41], %f75;
	cvt.u64.u32 	%rd42, %r1;
	cvt.u64.u32 	%rd43, %r25;
	add.s64 	%rd44, %rd43, %rd42;
	shl.b64 	%rd45, %rd44, 2;
	add.s64 	%rd46, %rd3, %rd45;
	ld.global.f32 	%f76, [%rd46+4];
	add.s64 	%rd47, %rd2, %rd45;
	ld.global.f32 	%f77, [%rd47+4];
	add.f32 	%f78, %f76, %f77;
	add.s64 	%rd48, %rd1, %rd45;
	st.global.f32 	[%rd48+4], %f78;
	ld.global.f32 	%f79, [%rd46+8];
	ld.global.f32 	%f80, [%rd47+8];
	add.f32 	%f81, %f79, %f80;
	st.global.f32 	[%rd48+8], %f81;
	ld.global.f32 	%f82, [%rd46+12];
	ld.global.f32 	%f83, [%rd47+12];
	add.f32 	%f84, %f82, %f83;
	st.global.f32 	[%rd48+12], %f84;
	add.s32 	%r25, %r25, 4;
$L__BB0_10:
	setp.eq.s32 	%p8, %r11, 0;
	@%p8 bra 	$L__BB0_13;
	add.s32 	%r22, %r25, %r1;
	mul.wide.u32 	%rd49, %r22, 4;
	add.s64 	%rd55, %rd1, %rd49;
	add.s64 	%rd54, %rd2, %rd49;
	add.s64 	%rd53, %rd3, %rd49;
	neg.s32 	%r27, %r11;
$L__BB0_12:
	.pragma "nounroll";
	ld.global.f32 	%f85, [%rd53];
	ld.global.f32 	%f86, [%rd54];
	add.f32 	%f87, %f85, %f86;
	st.global.f32 	[%rd55], %f87;
	add.s64 	%rd55, %rd55, 4;
	add.s64 	%rd54, %rd54, 4;
	add.s64 	%rd53, %rd53, 4;
	add.s32 	%r27, %r27, 1;
	setp.ne.s32 	%p9, %r27, 0;
	@%p9 bra 	$L__BB0_12;
$L__BB0_13:
	ret;

}
	// .globl	_Z10addColumnsPfS_S_i
.visible .entry _Z10addColumnsPfS_S_i(
	.param .u64 .ptr .align 1 _Z10addColumnsPfS_S_i_param_0,
	.param .u64 .ptr .align 1 _Z10addColumnsPfS_S_i_param_1,
	.param .u64 .ptr .align 1 _Z10addColumnsPfS_S_i_param_2,
	.param .u32 _Z10addColumnsPfS_S_i_param_3
)
{
	.reg .pred 	%p<10>;
	.reg .b32 	%r<106>;
	.reg .b32 	%f<88>;
	.reg .b64 	%rd<127>;

	ld.param.u64 	%rd8, [_Z10addColumnsPfS_S_i_param_0];
	ld.param.u64 	%rd9, [_Z10addColumnsPfS_S_i_param_1];
	ld.param.u64 	%rd10, [_Z10addColumnsPfS_S_i_param_2];
	ld.param.u32 	%r64, [_Z10addColumnsPfS_S_i_param_3];
	cvta.to.global.u64 	%rd1, %rd10;
	cvta.to.global.u64 	%rd2, %rd9;
	cvta.to.global.u64 	%rd3, %rd8;
	mov.u32 	%r1, %ctaid.x;
	setp.lt.s32 	%p1, %r64, 1;
	@%p1 bra 	$L__BB1_13;
	add.s32 	%r66, %r64, -1;
	and.b32  	%r2, %r64, 15;
	setp.lt.u32 	%p2, %r66, 15;
	mov.b32 	%r103, 0;
	@%p2 bra 	$L__BB1_4;
	and.b32  	%r67, %r64, 2147483632;
	neg.s32 	%r101, %r67;
	add.s32 	%r100, %r1, %r64;
	shl.b32 	%r68, %r64, 1;
	add.s32 	%r99, %r1, %r68;
	mad.lo.s32 	%r98, %r64, 3, %r1;
	shl.b32 	%r69, %r64, 2;
	add.s32 	%r97, %r1, %r69;
	mad.lo.s32 	%r96, %r64, 5, %r1;
	mad.lo.s32 	%r95, %r64, 6, %r1;
	mad.lo.s32 	%r94, %r64, 7, %r1;
	shl.b32 	%r70, %r64, 3;
	add.s32 	%r93, %r1, %r70;
	mad.lo.s32 	%r92, %r64, 9, %r1;
	mad.lo.s32 	%r91, %r64, 10, %r1;
	mad.lo.s32 	%r90, %r64, 11, %r1;
	mad.lo.s32 	%r89, %r64, 12, %r1;
	mad.lo.s32 	%r88, %r64, 13, %r1;
	mad.lo.s32 	%r87, %r64, 14, %r1;
	mad.lo.s32 	%r86, %r64, 15, %r1;
	mov.u32 	%r85, %r1;
$L__BB1_3:
	.pragma "nounroll";
	and.b32  	%r103, %r64, 2147483632;
	mul.wide.u32 	%rd11, %r85, 4;
	add.s64 	%rd12, %rd3, %rd11;
	ld.global.f32 	%f1, [%rd12];
	add.s64 	%rd13, %rd2, %rd11;
	ld.global.f32 	%f2, [%rd13];
	add.f32 	%f3, %f1, %f2;
	add.s64 	%rd14, %rd1, %rd11;
	st.global.f32 	[%rd14], %f3;
	mul.wide.u32 	%rd15, %r100, 4;
	add.s64 	%rd16, %rd3, %rd15;
	ld.global.f32 	%f4, [%rd16];
	add.s64 	%rd17, %rd2, %rd15;
	ld.global.f32 	%f5, [%rd17];
	add.f32 	%f6, %f4, %f5;
	add.s64 	%rd18, %rd1, %rd15;
	st.global.f32 	[%rd18], %f6;
	mul.wide.u32 	%rd19, %r99, 4;
	add.s64 	%rd20, %rd3, %rd19;
	ld.global.f32 	%f7, [%rd20];
	add.s64 	%rd21, %rd2, %rd19;
	ld.global.f32 	%f8, [%rd21];
	add.f32 	%f9, %f7, %f8;
	add.s64 	%rd22, %rd1, %rd19;
	st.global.f32 	[%rd22], %f9;
	mul.wide.u32 	%rd23, %r98, 4;
	add.s64 	%rd24, %rd3, %rd23;
	ld.global.f32 	%f10, [%rd24];
	add.s64 	%rd25, %rd2, %rd23;
	ld.global.f32 	%f11, [%rd25];
	add.f32 	%f12, %f10, %f11;
	add.s64 	%rd26, %rd1, %rd23;
	st.global.f32 	[%rd26], %f12;
	mul.wide.u32 	%rd27, %r97, 4;
	add.s64 	%rd28, %rd3, %rd27;
	ld.global.f32 	%f13, [%rd28];
	add.s64 	%rd29, %rd2, %rd27;
	ld.global.f32 	%f14, [%rd29];
	add.f32 	%f15, %f13, %f14;
	add.s64 	%rd30, %rd1, %rd27;
	st.global.f32 	[%rd30], %f15;
	mul.wide.u32 	%rd31, %r96, 4;
	add.s64 	%rd32, %rd3, %rd31;
	ld.global.f32 	%f16, [%rd32];
	add.s64 	%rd33, %rd2, %rd31;
	ld.global.f32 	%f17, [%rd33];
	add.f32 	%f18, %f16, %f17;
	add.s64 	%rd34, %rd1, %rd31;
	st.global.f32 	[%rd34], %f18;
	mul.wide.u32 	%rd35, %r95, 4;
	add.s64 	%rd36, %rd3, %rd35;
	ld.global.f32 	%f19, [%rd36];
	add.s64 	%rd37, %rd2, %rd35;
	ld.global.f32 	%f20, [%rd37];
	add.f32 	%f21, %f19, %f20;
	add.s64 	%rd38, %rd1, %rd35;
	st.global.f32 	[%rd38], %f21;
	mul.wide.u32 	%rd39, %r94, 4;
	add.s64 	%rd40, %rd3, %rd39;
	ld.global.f32 	%f22, [%rd40];
	add.s64 	%rd41, %rd2, %rd39;
	ld.global.f32 	%f23, [%rd41];
	add.f32 	%f24, %f22, %f23;
	add.s64 	%rd42, %rd1, %rd39;
	st.global.f32 	[%rd42], %f24;
	mul.wide.u32 	%rd43, %r93, 4;
	add.s64 	%rd44, %rd3, %rd43;
	ld.global.f32 	%f25, [%rd44];
	add.s64 	%rd45, %rd2, %rd43;
	ld.global.f32 	%f26, [%rd45];
	add.f32 	%f27, %f25, %f26;
	add.s64 	%rd46, %rd1, %rd43;
	st.global.f32 	[%rd46], %f27;
	mul.wide.u32 	%rd47, %r92, 4;
	add.s64 	%rd48, %rd3, %rd47;
	ld.global.f32 	%f28, [%rd48];
	add.s64 	%rd49, %rd2, %rd47;
	ld.global.f32 	%f29, [%rd49];
	add.f32 	%f30, %f28, %f29;
	add.s64 	%rd50, %rd1, %rd47;
	st.global.f32 	[%rd50], %f30;
	mul.wide.u32 	%rd51, %r91, 4;
	add.s64 	%rd52, %rd3, %rd51;
	ld.global.f32 	%f31, [%rd52];
	add.s64 	%rd53, %rd2, %rd51;
	ld.global.f32 	%f32, [%rd53];
	add.f32 	%f33, %f31, %f32;
	add.s64 	%rd54, %rd1, %rd51;
	st.global.f32 	[%rd54], %f33;
	mul.wide.u32 	%rd55, %r90, 4;
	add.s64 	%rd56, %rd3, %rd55;
	ld.global.f32 	%f34, [%rd56];
	add.s64 	%rd57, %rd2, %rd55;
	ld.global.f32 	%f35, [%rd57];
	add.f32 	%f36, %f34, %f35;
	add.s64 	%rd58, %rd1, %rd55;
	st.global.f32 	[%rd58], %f36;
	mul.wide.u32 	%rd59, %r89, 4;
	add.s64 	%rd60, %rd3, %rd59;
	ld.global.f32 	%f37, [%rd60];
	add.s64 	%rd61, %rd2, %rd59;
	ld.global.f32 	%f38, [%rd61];
	add.f32 	%f39, %f37, %f38;
	add.s64 	%rd62, %rd1, %rd59;
	st.global.f32 	[%rd62], %f39;
	mul.wide.u32 	%rd63, %r88, 4;
	add.s64 	%rd64, %rd3, %rd63;
	ld.global.f32 	%f40, [%rd64];
	add.s64 	%rd65, %rd2, %rd63;
	ld.global.f32 	%f41, [%rd65];
	add.f32 	%f42, %f40, %f41;
	add.s64 	%rd66, %rd1, %rd63;
	st.global.f32 	[%rd66], %f42;
	mul.wide.u32 	%rd67, %r87, 4;
	add.s64 	%rd68, %rd3, %rd67;
	ld.global.f32 	%f43, [%rd68];
	add.s64 	%rd69, %rd2, %rd67;
	ld.global.f32 	%f44, [%rd69];
	add.f32 	%f45, %f43, %f44;
	add.s64 	%rd70, %rd1, %rd67;
	st.global.f32 	[%rd70], %f45;
	mul.wide.u32 	%rd71, %r86, 4;
	add.s64 	%rd72, %rd3, %rd71;
	ld.global.f32 	%f46, [%rd72];
	add.s64 	%rd73, %rd2, %rd71;
	ld.global.f32 	%f47, [%rd73];
	add.f32 	%f48, %f46, %f47;
	add.s64 	%rd74, %rd1, %rd71;
	st.global.f32 	[%rd74], %f48;
	add.s32 	%r101, %r101, 16;
	shl.b32 	%r71, %r64, 4;
	add.s32 	%r100, %r100, %r71;
	add.s32 	%r99, %r99, %r71;
	add.s32 	%r98, %r98, %r71;
	add.s32 	%r97, %r97, %r71;
	add.s32 	%r96, %r96, %r71;
	add.s32 	%r95, %r95, %r71;
	add.s32 	%r94, %r94, %r71;
	add.s32 	%r93, %r93, %r71;
	add.s32 	%r92, %r92, %r71;
	add.s32 	%r91, %r91, %r71;
	add.s32 	%r90, %r90, %r71;
	add.s32 	%r89, %r89, %r71;
	add.s32 	%r88, %r88, %r71;
	add.s32 	%r87, %r87, %r71;
	add.s32 	%r86, %r86, %r71;
	add.s32 	%r85, %r85, %r71;
	setp.ne.s32 	%p3, %r101, 0;
	@%p3 bra 	$L__BB1_3;
$L__BB1_4:
	setp.eq.s32 	%p4, %r2, 0;
	@%p4 bra 	$L__BB1_13;
	and.b32  	%r55, %r64, 7;
	setp.lt.u32 	%p5, %r2, 8;
	@%p5 bra 	$L__BB1_7;
	mad.lo.s32 	%r72, %r103, %r64, %r1;
	mul.wide.u32 	%rd75, %r72, 4;
	add.s64 	%rd76, %rd3, %rd75;
	ld.global.f32 	%f49, [%rd76];
	add.s64 	%rd77, %rd2, %rd75;
	ld.global.f32 	%f50, [%rd77];
	add.f32 	%f51, %f49, %f50;
	add.s64 	%rd78, %rd1, %rd75;
	st.global.f32 	[%rd78], %f51;
	add.s32 	%r73, %r72, %r64;
	mul.wide.u32 	%rd79, %r73, 4;
	add.s64 	%rd80, %rd3, %rd79;
	ld.global.f32 	%f52, [%rd80];
	add.s64 	%rd81, %rd2, %rd79;
	ld.global.f32 	%f53, [%rd81];
	add.f32 	%f54, %f52, %f53;
	add.s64 	%rd82, %rd1, %rd79;
	st.global.f32 	[%rd82], %f54;
	add.s32 	%r74, %r73, %r64;
	mul.wide.u32 	%rd83, %r74, 4;
	add.s64 	%rd84, %rd3, %rd83;
	ld.global.f32 	%f55, [%rd84];
	add.s64 	%rd85, %rd2, %rd83;
	ld.global.f32 	%f56, [%rd85];
	add.f32 	%f57, %f55, %f56;
	add.s64 	%rd86, %rd1, %rd83;
	st.global.f32 	[%rd86], %f57;
	add.s32 	%r75, %r74, %r64;
	mul.wide.u32 	%rd87, %r75, 4;
	add.s64 	%rd88, %rd3, %rd87;
	ld.global.f32 	%f58, [%rd88];
	add.s64 	%rd89, %rd2, %rd87;
	ld.global.f32 	%f59, [%rd89];
	add.f32 	%f60, %f58, %f59;
	add.s64 	%rd90, %rd1, %rd87;
	st.global.f32 	[%rd90], %f60;
	add.s32 	%r76, %r75, %r64;
	mul.wide.u32 	%rd91, %r76, 4;
	add.s64 	%rd92, %rd3, %rd91;
	ld.global.f32 	%f61, [%rd92];
	add.s64 	%rd93, %rd2, %rd91;
	ld.global.f32 	%f62, [%rd93];
	add.f32 	%f63, %f61, %f62;
	add.s64 	%rd94, %rd1, %rd91;
	st.global.f32 	[%rd94], %f63;
	add.s32 	%r77, %r76, %r64;
	mul.wide.u32 	%rd95, %r77, 4;
	add.s64 	%rd96, %rd3, %rd95;
	ld.global.f32 	%f64, [%rd96];
	add.s64 	%rd97, %rd2, %rd95;
	ld.global.f32 	%f65, [%rd97];
	add.f32 	%f66, %f64, %f65;
	add.s64 	%rd98, %rd1, %rd95;
	st.global.f32 	[%rd98], %f66;
	add.s32 	%r78, %r77, %r64;
	mul.wide.u32 	%rd99, %r78, 4;
	add.s64 	%rd100, %rd3, %rd99;
	ld.global.f32 	%f67, [%rd100];
	add.s64 	%rd101, %rd2, %rd99;
	ld.global.f32 	%f68, [%rd101];
	add.f32 	%f69, %f67, %f68;
	add.s64 	%rd102, %rd1, %rd99;
	st.global.f32 	[%rd102], %f69;
	add.s32 	%r79, %r78, %r64;
	mul.wide.u32 	%rd103, %r79, 4;
	add.s64 	%rd104, %rd3, %rd103;
	ld.global.f32 	%f70, [%rd104];
	add.s64 	%rd105, %rd2, %rd103;
	ld.global.f32 	%f71, [%rd105];
	add.f32 	%f72, %f70, %f71;
	add.s64 	%rd106, %rd1, %rd103;
	st.global.f32 	[%rd106], %f72;
	add.s32 	%r103, %r103, 8;
$L__BB1_7:
	setp.eq.s32 	%p6, %r55, 0;
	@%p6 bra 	$L__BB1_13;
	and.b32  	%r58, %r64, 3;
	setp.lt.u32 	%p7, %r55, 4;
	@%p7 bra 	$L__BB1_10;
	mad.lo.s32 	%r80, %r103, %r64, %r1;
	mul.wide.u32 	%rd107, %r80, 4;
	add.s64 	%rd108, %rd3, %rd107;
	ld.global.f32 	%f73, [%rd108];
	add.s64 	%rd109, %rd2, %rd107;
	ld.global.f32 	%f74, [%rd109];
	add.f32 	%f75, %f73, %f74;
	add.s64 	%rd110, %rd1, %rd107;
	st.global.f32 	[%rd110], %f75;
	add.s32 	%r81, %r80, %r64;
	mul.wide.u32 	%rd111, %r81, 4;
	add.s64 	%rd112, %rd3, %rd111;
	ld.global.f32 	%f76, [%rd112];
	add.s64 	%rd113, %rd2, %rd111;
	ld.global.f32 	%f77, [%rd113];
	add.f32 	%f78, %f76, %f77;
	add.s64 	%rd114, %rd1, %rd111;
	st.global.f32 	[%rd114], %f78;
	add.s32 	%r82, %r81, %r64;
	mul.wide.u32 	%rd115, %r82, 4;
	add.s64 	%rd116, %rd3, %rd115;
	ld.global.f32 	%f79, [%rd116];
	add.s64 	%rd117, %rd2, %rd115;
	ld.global.f32 	%f80, [%rd117];
	add.f32 	%f81, %f79, %f80;
	add.s64 	%rd118, %rd1, %rd115;
	st.global.f32 	[%rd118], %f81;
	add.s32 	%r83, %r82, %r64;
	mul.wide.u32 	%rd119, %r83, 4;
	add.s64 	%rd120, %rd3, %rd119;
	ld.global.f32 	%f82, [%rd120];
	add.s64 	%rd121, %rd2, %rd119;
	ld.global.f32 	%f83, [%rd121];
	add.f32 	%f84, %f82, %f83;
	add.s64 	%rd122, %rd1, %rd119;
	st.global.f32 	[%rd122], %f84;
	add.s32 	%r103, %r103, 4;
$L__BB1_10:
	setp.eq.s32 	%p8, %r58, 0;
	@%p8 bra 	$L__BB1_13;
	mad.lo.s32 	%r84, %r103, %r64, %r1;
	mul.wide.u32 	%rd126, %r84, 4;
	mul.wide.u32 	%rd5, %r64, 4;
	neg.s32 	%r105, %r58;
$L__BB1_12:
	.pragma "nounroll";
	add.s64 	%rd123, %rd3, %rd126;
	ld.global.f32 	%f85, [%rd123];
	add.s64 	%rd124, %rd2, %rd126;
	ld.global.f32 	%f86, [%rd124];
	add.f32 	%f87, %f85, %f86;
	add.s64 	%rd125, %rd1, %rd126;
	st.global.f32 	[%rd125], %f87;
	add.s64 	%rd126, %rd126, %rd5;
	add.s32 	%r105, %r105, 1;
	setp.ne.s32 	%p9, %r105, 0;
	@%p9 bra 	$L__BB1_12;
$L__BB1_13:
	ret;

}
	// .globl	_Z11addElementsPfS_S_i
.visible .entry _Z11addElementsPfS_S_i(
	.param .u64 .ptr .align 1 _Z11addElementsPfS_S_i_param_0,
	.param .u64 .ptr .align 1 _Z11addElementsPfS_S_i_param_1,
	.param .u64 .ptr .align 1 _Z11addElementsPfS_S_i_param_2,
	.param .u32 _Z11addElementsPfS_S_i_param_3
)
{
	.reg .b32 	%r<5>;
	.reg .b32 	%f<4>;
	.reg .b64 	%rd<11>;

	ld.param.u64 	%rd1, [_Z11addElementsPfS_S_i_param_0];
	ld.param.u64 	%rd2, [_Z11addElementsPfS_S_i_param_1];
	ld.param.u64 	%rd3, [_Z11addElementsPfS_S_i_param_2];
	ld.param.u32 	%r1, [_Z11addElementsPfS_S_i_param_3];
	cvta.to.global.u64 	%rd4, %rd3;
	cvta.to.global.u64 	%rd5, %rd2;
	cvta.to.global.u64 	%rd6, %rd1;
	mov.u32 	%r2, %ctaid.x;
	mov.u32 	%r3, %tid.x;
	mad.lo.s32 	%r4, %r1, %r2, %r3;
	mul.wide.s32 	%rd7, %r4, 4;
	add.s64 	%rd8, %rd6, %rd7;
	ld.global.f32 	%f1, [%rd8];
	add.s64 	%rd9, %rd5, %rd7;
	ld.global.f32 	%f2, [%rd9];
	add.f32 	%f3, %f1, %f2;
	add.s64 	%rd10, %rd4, %rd7;
	st.global.f32 	[%rd10], %f3;
	ret;

}


// ===== COMPILED SASS (sm_100) =====

	.target	sm_100

	.elftype	@"ET_EXEC"


//--------------------- .note.nv.tkinfo           --------------------------
	.section	.note.nv.tkinfo,"",@"SHT_NOTE"
	.sectionflags	@"SHF_NOTE_NV_TKINFO"
	.tkinfo
        /*0018*/ 	.word	0x00000002
        /*0030*/ 	.string	""
        /*0030*/ 	.string	"ptxas"
        /*0030*/ 	.string	"Cuda compilation tools, release 13.0, V13.0.88"
        /*0030*/ 	.string	"Build cuda_13.0.r13.0/compiler.36424714_0"
        /*0030*/ 	.string	"-arch sm_100 -m 64 "



//--------------------- .note.nv.cuinfo           --------------------------
	.section	.note.nv.cuinfo,"",@"SHT_NOTE"
	.sectionflags	@"SHF_NOTE_NV_CUINFO"
        /*0018*/ 	.short	0x0002
        /*001a*/ 	.short	0x0064
        /*001c*/ 	.short	0x0082
	.zero		2


//--------------------- .nv.info                  --------------------------
	.section	.nv.info,"",@"SHT_CUDA_INFO"
	.align	4


	//----- nvinfo : EIATTR_REGCOUNT
	.align		4
        /*0000*/ 	.byte	0x04, 0x2f
        /*0002*/ 	.short	(.L_1 - .L_0)
	.align		4
.L_0:
        /*0004*/ 	.word	index@(_Z7addRowsPfS_S_i)
        /*0008*/ 	.word	0x00000014


	//----- nvinfo : EIATTR_FRAME_SIZE
	.align		4
.L_1:
        /*000c*/ 	.byte	0x04, 0x11
        /*000e*/ 	.short	(.L_3 - .L_2)
	.align		4
.L_2:
        /*0010*/ 	.word	index@(_Z7addRowsPfS_S_i)
        /*0014*/ 	.word	0x00000000


	//----- nvinfo : EIATTR_REGCOUNT
	.align		4
.L_3:
        /*0018*/ 	.byte	0x04, 0x2f
        /*001a*/ 	.short	(.L_5 - .L_4)
	.align		4
.L_4:
        /*001c*/ 	.word	index@(_Z10addColumnsPfS_S_i)
        /*0020*/ 	.word	0x00000020


	//----- nvinfo : EIATTR_FRAME_SIZE
	.align		4
.L_5:
        /*0024*/ 	.byte	0x04, 0x11
        /*0026*/ 	.short	(.L_7 - .L_6)
	.align		4
.L_6:
        /*0028*/ 	.word	index@(_Z10addColumnsPfS_S_i)
        /*002c*/ 	.word	0x00000000


	//----- nvinfo : EIATTR_REGCOUNT
	.align		4
.L_7:
        /*0030*/ 	.byte	0x04, 0x2f
        /*0032*/ 	.short	(.L_9 - .L_8)
	.align		4
.L_8:
        /*0034*/ 	.word	index@(_Z11addElementsPfS_S_i)
        /*0038*/ 	.word	0x0000000c


	//----- nvinfo : EIATTR_FRAME_SIZE
	.align		4
.L_9:
        /*003c*/ 	.byte	0x04, 0x11
        /*003e*/ 	.short	(.L_11 - .L_10)
	.align		4
.L_10:
        /*0040*/ 	.word	index@(_Z11addElementsPfS_S_i)
        /*0044*/ 	.word	0x00000000


	//----- nvinfo : EIATTR_MIN_STACK_SIZE
	.align		4
.L_11:
        /*0048*/ 	.byte	0x04, 0x12
        /*004a*/ 	.short	(.L_13 - .L_12)
	.align		4
.L_12:
        /*004c*/ 	.word	index@(_Z11addElementsPfS_S_i)
        /*0050*/ 	.word	0x00000000


	//----- nvinfo : EIATTR_MIN_STACK_SIZE
	.align		4
.L_13:
        /*0054*/ 	.byte	0x04, 0x12
        /*0056*/ 	.short	(.L_15 - .L_14)
	.align		4
.L_14:
        /*0058*/ 	.word	index@(_Z10addColumnsPfS_S_i)
        /*005c*/ 	.word	0x00000000


	//----- nvinfo : EIATTR_MIN_STACK_SIZE
	.align		4
.L_15:
        /*0060*/ 	.byte	0x04, 0x12
        /*0062*/ 	.short	(.L_17 - .L_16)
	.align		4
.L_16:
        /*0064*/ 	.word	index@(_Z7addRowsPfS_S_i)
        /*0068*/ 	.word	0x00000000
.L_17:


//--------------------- .nv.compat                --------------------------
	.section	.nv.compat,"",@"SHT_CUDA_COMPAT_INFO"
	.align	4
        /*0000*/ 	.byte	0x02, 0x09, 0x00, 0x00, 0x02, 0x02, 0x01, 0x00, 0x02, 0x05, 0x05, 0x00, 0x03, 0x07, 0x01, 0x01
        /*0010*/ 	.byte	0x02, 0x03, 0x00, 0x00, 0x02, 0x06, 0x01, 0x00, 0x04, 0x0b, 0x08, 0x00, 0x09, 0x00, 0x00, 0x00
        /*0020*/ 	.byte	0x00, 0x00, 0x00, 0x00


//--------------------- .nv.info._Z11addElementsPfS_S_i --------------------------
	.section	.nv.info._Z11addElementsPfS_S_i,"",@"SHT_CUDA_INFO"
	.sectionflags	@""
	.align	4


	//----- nvinfo : EIATTR_CUDA_API_VERSION
	.align		4
        /*0000*/ 	.byte	0x04, 0x37
        /*0002*/ 	.short	(.L_19 - .L_18)
.L_18:
        /*0004*/ 	.word	0x00000082


	//----- nvinfo : EIATTR_KPARAM_INFO
	.align		4
.L_19:
        /*0008*/ 	.byte	0x04, 0x17
        /*000a*/ 	.short	(.L_21 - .L_20)
.L_20:
        /*000c*/ 	.word	0x00000000
        /*0010*/ 	.short	0x0003
        /*0012*/ 	.short	0x0018
        /*0014*/ 	.byte	0x00, 0xf0, 0x11, 0x00


	//----- nvinfo : EIATTR_KPARAM_INFO
	.align		4
.L_21:
        /*0018*/ 	.byte	0x04, 0x17
        /*001a*/ 	.short	(.L_23 - .L_22)
.L_22:
        /*001c*/ 	.word	0x00000000
        /*0020*/ 	.short	0x0002
        /*0022*/ 	.short	0x0010
        /*0024*/ 	.byte	0x00, 0xf5, 0x21, 0x00


	//----- nvinfo : EIATTR_KPARAM_INFO
	.align		4
.L_23:
        /*0028*/ 	.byte	0x04, 0x17
        /*002a*/ 	.short	(.L_25 - .L_24)
.L_24:
        /*002c*/ 	.word	0x00000000
        /*0030*/ 	.short	0x0001
        /*0032*/ 	.short	0x0008
        /*0034*/ 	.byte	0x00, 0xf5, 0x21, 0x00


	//----- nvinfo : EIATTR_KPARAM_INFO
	.align		4
.L_25:
        /*0038*/ 	.byte	0x04, 0x17
        /*003a*/ 	.short	(.L_27 - .L_26)
.L_26:
        /*003c*/ 	.word	0x00000000
        /*0040*/ 	.short	0x0000
        /*0042*/ 	.short	0x0000
        /*0044*/ 	.byte	0x00, 0xf5, 0x21, 0x00


	//----- nvinfo : EIATTR_SPARSE_MMA_MASK
	.align		4
.L_27:
        /*0048*/ 	.byte	0x03, 0x50
        /*004a*/ 	.short	0x0000


	//----- nvinfo : EIATTR_MAXREG_COUNT
	.align		4
        /*004c*/ 	.byte	0x03, 0x1b
        /*004e*/ 	.short	0x00ff


	//----- nvinfo : EIATTR_MERCURY_ISA_VERSION
	.align		4
        /*0050*/ 	.byte	0x03, 0x5f
        /*0052*/ 	.short	0x0101


	//----- nvinfo : EIATTR_VRC_CTA_INIT_COUNT
	.align		4
        /*0054*/ 	.byte	0x02, 0x4a
	.zero		1
	.zero		1


	//----- nvinfo : EIATTR_EXIT_INSTR_OFFSETS
	.align		4
        /*0058*/ 	.byte	0x04, 0x1c
        /*005a*/ 	.short	(.L_29 - .L_28)


	//   ....[0]....
.L_28:
        /*005c*/ 	.word	0x00000100


	//----- nvinfo : EIATTR_CBANK_PARAM_SIZE
	.align		4
.L_29:
        /*0060*/ 	.byte	0x03, 0x19
        /*0062*/ 	.short	0x001c


	//----- nvinfo : EIATTR_PARAM_CBANK
	.align		4
        /*0064*/ 	.byte	0x04, 0x0a
        /*0066*/ 	.short	(.L_31 - .L_30)
	.align		4
.L_30:
        /*0068*/ 	.word	index@(.nv.constant0._Z11addElementsPfS_S_i)
        /*006c*/ 	.short	0x0380
        /*006e*/ 	.short	0x001c


	//----- nvinfo : EIATTR_SW_WAR
	.align		4
.L_31:
        /*0070*/ 	.byte	0x04, 0x36
        /*0072*/ 	.short	(.L_33 - .L_32)
.L_32:
        /*0074*/ 	.word	0x00000008
.L_33:


//--------------------- .nv.info._Z10addColumnsPfS_S_i --------------------------
	.section	.nv.info._Z10addColumnsPfS_S_i,"",@"SHT_CUDA_INFO"
	.sectionflags	@""
	.align	4


	//----- nvinfo : EIATTR_CUDA_API_VERSION
	.align		4
        /*0000*/ 	.byte	0x04, 0x37
        /*0002*/ 	.short	(.L_35 - .L_34)
.L_34:
        /*0004*/ 	.word	0x00000082


	//----- nvinfo : EIATTR_KPARAM_INFO
	.align		4
.L_35:
        /*0008*/ 	.byte	0x04, 0x17
        /*000a*/ 	.short	(.L_37 - .L_36)
.L_36:
        /*000c*/ 	.word	0x00000000
        /*0010*/ 	.short	0x0003
        /*0012*/ 	.short	0x0018
        /*0014*/ 	.byte	0x00, 0xf0, 0x11, 0x00


	//----- nvinfo : EIATTR_KPARAM_INFO
	.align		4
.L_37:
        /*0018*/ 	.byte	0x04, 0x17
        /*001a*/ 	.short	(.L_39 - .L_38)
.L_38:
        /*001c*/ 	.word	0x00000000
        /*0020*/ 	.short	0x0002
        /*0022*/ 	.short	0x0010
        /*0024*/ 	.byte	0x00, 0xf5, 0x21, 0x00


	//----- nvinfo : EIATTR_KPARAM_INFO
	.align		4
.L_39:
        /*0028*/ 	.byte	0x04, 0x17
        /*002a*/ 	.short	(.L_41 - .L_40)
.L_40:
        /*002c*/ 	.word	0x00000000
        /*0030*/ 	.short	0x0001
        /*0032*/ 	.short	0x0008
        /*0034*/ 	.byte	0x00, 0xf5, 0x21, 0x00


	//----- nvinfo : EIATTR_KPARAM_INFO
	.align		4
.L_41:
        /*0038*/ 	.byte	0x04, 0x17
        /*003a*/ 	.short	(.L_43 - .L_42)
.L_42:
        /*003c*/ 	.word	0x00000000
        /*0040*/ 	.short	0x0000
        /*0042*/ 	.short	0x0000
        /*0044*/ 	.byte	0x00, 0xf5, 0x21, 0x00


	//----- nvinfo : EIATTR_SPARSE_MMA_MASK
	.align		4
.L_43:
        /*0048*/ 	.byte	0x03, 0x50
        /*004a*/ 	.short	0x0000


	//----- nvinfo : EIATTR_MAXREG_COUNT
	.align		4
        /*004c*/ 	.byte	0x03, 0x1b
        /*004e*/ 	.short	0x00ff


	//----- nvinfo : EIATTR_MERCURY_ISA_VERSION
	.align		4
        /*0050*/ 	.byte	0x03, 0x5f
        /*0052*/ 	.short	0x0101


	//----- nvinfo : EIATTR_VRC_CTA_INIT_COUNT
	.align		4
        /*0054*/ 	.byte	0x02, 0x4a
	.zero		1
	.zero		1


	//----- nvinfo : EIATTR_EXIT_INSTR_OFFSETS
	.align		4
        /*0058*/ 	.byte	0x04, 0x1c
        /*005a*/ 	.short	(.L_45 - .L_44)


	//   ....[0]....
.L_44:
        /*005c*/ 	.word	0x00000040


	//   ....[1]....
        /*0060*/ 	.word	0x00000bf0


	//   ....[2]....
        /*0064*/ 	.word	0x00001090


	//   ....[3]....
        /*0068*/ 	.word	0x00001330


	//   ....[4]....
        /*006c*/ 	.word	0x00001480


	//----- nvinfo : EIATTR_CBANK_PARAM_SIZE
	.align		4
.L_45:
        /*0070*/ 	.byte	0x03, 0x19
        /*0072*/ 	.short	0x001c


	//----- nvinfo : EIATTR_PARAM_CBANK
	.align		4
        /*0074*/ 	.byte	0x04, 0x0a
        /*0076*/ 	.short	(.L_47 - .L_46)
	.align		4
.L_46:
        /*0078*/ 	.word	index@(.nv.constant0._Z10addColumnsPfS_S_i)
        /*007c*/ 	.short	0x0380
        /*007e*/ 	.short	0x001c


	//----- nvinfo : EIATTR_SW_WAR
	.align		4
.L_47:
        /*0080*/ 	.byte	0x04, 0x36
        /*0082*/ 	.short	(.L_49 - .L_48)
.L_48:
        /*0084*/ 	.word	0x00000008
.L_49:


//--------------------- .nv.info._Z7addRowsPfS_S_i --------------------------
	.section	.nv.info._Z7addRowsPfS_S_i,"",@"SHT_CUDA_INFO"
	.sectionflags	@""
	.align	4


	//----- nvinfo : EIATTR_CUDA_API_VERSION
	.align		4
        /*0000*/ 	.byte	0x04, 0x37
        /*0002*/ 	.short	(.L_51 - .L_50)
.L_50:
        /*0004*/ 	.word	0x00000082


	//----- nvinfo : EIATTR_KPARAM_INFO
	.align		4
.L_51:
        /*0008*/ 	.byte	0x04, 0x17
        /*000a*/ 	.short	(.L_53 - .L_52)
.L_52:
        /*000c*/ 	.word	0x00000000
        /*0010*/ 	.short	0x0003
        /*0012*/ 	.short	0x0018
        /*0014*/ 	.byte	0x00, 0xf0, 0x11, 0x00


	//----- nvinfo : EIATTR_KPARAM_INFO
	.align		4
.L_53:
        /*0018*/ 	.byte	0x04, 0x17
        /*001a*/ 	.short	(.L_55 - .L_54)
.L_54:
        /*001c*/ 	.word	0x00000000
        /*0020*/ 	.short	0x0002
        /*0022*/ 	.short	0x0010
        /*0024*/ 	.byte	0x00, 0xf5, 0x21, 0x00


	//----- nvinfo : EIATTR_KPARAM_INFO
	.align		4
.L_55:
        /*0028*/ 	.byte	0x04, 0x17
        /*002a*/ 	.short	(.L_57 - .L_56)
.L_56:
        /*002c*/ 	.word	0x00000000
        /*0030*/ 	.short	0x0001
        /*0032*/ 	.short	0x0008
        /*0034*/ 	.byte	0x00, 0xf5, 0x21, 0x00


	//----- nvinfo : EIATTR_KPARAM_INFO
	.align		4
.L_57:
        /*0038*/ 	.byte	0x04, 0x17
        /*003a*/ 	.short	(.L_59 - .L_58)
.L_58:
        /*003c*/ 	.word	0x00000000
        /*0040*/ 	.short	0x0000
        /*0042*/ 	.short	0x0000
        /*0044*/ 	.byte	0x00, 0xf5, 0x21, 0x00


	//----- nvinfo : EIATTR_SPARSE_MMA_MASK
	.align		4
.L_59:
        /*0048*/ 	.byte	0x03, 0x50
        /*004a*/ 	.short	0x0000


	//----- nvinfo : EIATTR_MAXREG_COUNT
	.align		4
        /*004c*/ 	.byte	0x03, 0x1b
        /*004e*/ 	.short	0x00ff


	//----- nvinfo : EIATTR_MERCURY_ISA_VERSION
	.align		4
        /*0050*/ 	.byte	0x03, 0x5f
        /*0052*/ 	.short	0x0101


	//----- nvinfo : EIATTR_VRC_CTA_INIT_COUNT
	.align		4
        /*0054*/ 	.byte	0x02, 0x4a
	.zero		1
	.zero		1


	//----- nvinfo : EIATTR_EXIT_INSTR_OFFSETS
	.align		4
        /*0058*/ 	.byte	0x04, 0x1c
        /*005a*/ 	.short	(.L_61 - .L_60)


	//   ....[0]....
.L_60:
        /*005c*/ 	.word	0x00000030


	//   ....[1]....
        /*0060*/ 	.word	0x00000660


	//   ....[2]....
        /*0064*/ 	.word	0x000009f0


	//   ....[3]....
        /*0068*/ 	.word	0x00000c80


	//   ....[4]....
        /*006c*/ 	.word	0x00000e70


	//----- nvinfo : EIATTR_CBANK_PARAM_SIZE
	.align		4
.L_61:
        /*0070*/ 	.byte	0x03, 0x19
        /*0072*/ 	.short	0x001c


	//----- nvinfo : EIATTR_PARAM_CBANK
	.align		4
        /*0074*/ 	.byte	0x04, 0x0a
        /*0076*/ 	.short	(.L_63 - .L_62)
	.align		4
.L_62:
        /*0078*/ 	.word	index@(.nv.constant0._Z7addRowsPfS_S_i)
        /*007c*/ 	.short	0x0380
        /*007e*/ 	.short	0x001c


	//----- nvinfo : EIATTR_SW_WAR
	.align		4
.L_63:
        /*0080*/ 	.byte	0x04, 0x36
        /*0082*/ 	.short	(.L_65 - .L_64)
.L_64:
        /*0084*/ 	.word	0x00000008
.L_65:


//--------------------- .nv.callgraph             --------------------------
	.section	.nv.callgraph,"",@"SHT_CUDA_CALLGRAPH"
	.align	4
	.sectionentsize	8
	.align		4
        /*0000*/ 	.word	0x00000000
	.align		4
        /*0004*/ 	.word	0xffffffff
	.align		4
        /*0008*/ 	.word	0x00000000
	.align		4
        /*000c*/ 	.word	0xfffffffe
	.align		4
        /*0010*/ 	.word	0x00000000
	.align		4
        /*0014*/ 	.word	0xfffffffd
	.align		4
        /*0018*/ 	.word	0x00000000
	.align		4
        /*001c*/ 	.word	0xfffffffc


//--------------------- .text._Z11addElementsPfS_S_i --------------------------
	.section	.text._Z11addElementsPfS_S_i,"ax",@progbits
	.align	128
        .global         _Z11addElementsPfS_S_i
        .type           _Z11addElementsPfS_S_i,@function
        .size           _Z11addElementsPfS_S_i,(.L_x_13 - _Z11addElementsPfS_S_i)
        .other          _Z11addElementsPfS_S_i,@"STO_CUDA_ENTRY STV_DEFAULT"
_Z11addElementsPfS_S_i:
.text._Z11addElementsPfS_S_i:
[----:B------:R-:W-:Y:S01]  /*0000*/  LDC R1, c[0x0][0x37c] ;  /* 0x0000df00ff017b82 */ /* 0x000fe20000000800 */
[----:B------:R-:W0:Y:S07]  /*0010*/  S2R R9, SR_TID.X ;  /* 0x0000000000097919 */ /* 0x000e2e0000002100 */
[----:B------:R-:W0:Y:S01]  /*0020*/  S2UR UR6, SR_CTAID.X ;  /* 0x00000000000679c3 */ /* 0x000e220000002500 */
[----:B------:R-:W1:Y:S07]  /*0030*/  LDCU.64 UR4, c[0x0][0x358] ;  /* 0x00006b00ff0477ac */ /* 0x000e6e0008000a00 */
[----:B------:R-:W0:Y:S08]  /*0040*/  LDC R0, c[0x0][0x398] ;  /* 0x0000e600ff007b82 */ /* 0x000e300000000800 */
[----:B------:R-:W2:Y:S08]  /*0050*/  LDC.64 R2, c[0x0][0x380] ;  /* 0x0000e000ff027b82 */ /* 0x000eb00000000a00 */
[----:B------:R-:W3:Y:S01]  /*0060*/  LDC.64 R4, c[0x0][0x388] ;  /* 0x0000e200ff047b82 */ /* 0x000ee20000000a00 */
[----:B0-----:R-:W-:-:S07]  /*0070*/  IMAD R9, R0, UR6, R9 ;  /* 0x0000000600097c24 */ /* 0x001fce000f8e0209 */
[----:B------:R-:W0:Y:S01]  /*0080*/  LDC.64 R6, c[0x0][0x390] ;  /* 0x0000e400ff067b82 */ /* 0x000e220000000a00 */
[----:B--2---:R-:W-:-:S06]  /*0090*/  IMAD.WIDE R2, R9, 0x4, R2 ;  /* 0x0000000409027825 */ /* 0x004fcc00078e0202 */
[----:B-1----:R-:W2:Y:S01]  /*00a0*/  LDG.E R2, desc[UR4][R2.64] ;  /* 0x0000000402027981 */ /* 0x002ea2000c1e1900 */
[----:B---3--:R-:W-:-:S06]  /*00b0*/  IMAD.WIDE R4, R9, 0x4, R4 ;  /* 0x0000000409047825 */ /* 0x008fcc00078e0204 */
[----:B------:R-:W2:Y:S01]  /*00c0*/  LDG.E R5, desc[UR4][R4.64] ;  /* 0x0000000404057981 */ /* 0x000ea2000c1e1900 */
[----:B0-----:R-:W-:-:S04]  /*00d0*/  IMAD.WIDE R6, R9, 0x4, R6 ;  /* 0x0000000409067825 */ /* 0x001fc800078e0206 */
[----:B--2---:R-:W-:-:S05]  /*00e0*/  FADD R9, R2, R5 ;  /* 0x0000000502097221 */ /* 0x004fca0000000000 */
[----:B------:R-:W-:Y:S01]  /*00f0*/  STG.E desc[UR4][R6.64], R9 ;  /* 0x0000000906007986 */ /* 0x000fe2000c101904 */
[----:B------:R-:W-:Y:S05]  /*0100*/  EXIT ;  /* 0x000000000000794d */ /* 0x000fea0003800000 */
.L_x_0:
[----:B------:R-:W-:-:S00]  /*0110*/  BRA `(.L_x_0) ;  /* 0xfffffffc00fc7947 */ /* 0x000fc0000383ffff */
[----:B------:R-:W-:-:S00]  /*0120*/  NOP ;  /* 0x0000000000007918 */ /* 0x000fc00000000000 */
        /* <DEDUP_REMOVED lines=13> */
.L_x_13:


//--------------------- .text._Z10addColumnsPfS_S_i --------------------------
	.section	.text._Z10addColumnsPfS_S_i,"ax",@progbits
	.align	128
        .global         _Z10addColumnsPfS_S_i
        .type           _Z10addColumnsPfS_S_i,@function
        .size           _Z10addColumnsPfS_S_i,(.L_x_14 - _Z10addColumnsPfS_S_i)
        .other          _Z10addColumnsPfS_S_i,@"STO_CUDA_ENTRY STV_DEFAULT"
_Z10addColumnsPfS_S_i:
.text._Z10addColumnsPfS_S_i:
[----:B------:R-:W-:Y:S01]  /*0000*/  LDC R1, c[0x0][0x37c] ;  /* 0x0000df00ff017b82 */ /* 0x000fe20000000800 */
[----:B------:R-:W0:Y:S02]  /*0010*/  LDCU UR8, c[0x0][0x398] ;  /* 0x00007300ff0877ac */ /* 0x000e240008000800 */
[----:B0-----:R-:W-:-:S04]  /*0020*/  MOV R0, UR8 ;  /* 0x0000000800007c02 */ /* 0x001fc80008000f00 */
[----:B------:R-:W-:-:S13]  /*0030*/  ISETP.GE.AND P0, PT, R0, 0x1, PT ;  /* 0x000000010000780c */ /* 0x000fda0003f06270 */
[----:B------:R-:W-:Y:S05]  /*0040*/  @!P0 EXIT ;  /* 0x000000000000894d */ /* 0x000fea0003800000 */
[----:B------:R-:W-:Y:S01]  /*0050*/  MOV R2, UR8 ;  /* 0x0000000800027c02 */ /* 0x000fe20008000f00 */
[----:B------:R-:W0:Y:S01]  /*0060*/  S2R R0, SR_CTAID.X ;  /* 0x0000000000007919 */ /* 0x000e220000002500 */
[----:B------:R-:W1:Y:S01]  /*0070*/  LDCU.64 UR6, c[0x0][0x358] ;  /* 0x00006b00ff0677ac */ /* 0x000e620008000a00 */
[----:B------:R-:W-:Y:S01]  /*0080*/  HFMA2 R3, -RZ, RZ, 0, 0 ;  /* 0x00000000ff037431 */ /* 0x000fe200000001ff */
[----:B------:R-:W-:-:S04]  /*0090*/  IADD3 R2, PT, PT, R2, -0x1, RZ ;  /* 0xffffffff02027810 */ /* 0x000fc80007ffe0ff */
[----:B------:R-:W-:Y:S02]  /*00a0*/  ISETP.GE.U32.AND P0, PT, R2, 0xf, PT ;  /* 0x0000000f0200780c */ /* 0x000fe40003f06070 */
[----:B------:R-:W-:-:S04]  /*00b0*/  MOV R2, UR8 ;  /* 0x0000000800027c02 */ /* 0x000fc80008000f00 */
[----:B------:R-:W-:-:S07]  /*00c0*/  LOP3.LUT R2, R2, 0xf, RZ, 0xc0, !PT ;  /* 0x0000000f02027812 */ /* 0x000fce00078ec0ff */
[----:B-1----:R-:W-:Y:S05]  /*00d0*/  @!P0 BRA `(.L_x_1) ;  /* 0x0000000800c08947 */ /* 0x002fea0003800000 */
[----:B------:R-:W-:Y:S01]  /*00e0*/  MOV R11, UR8 ;  /* 0x00000008000b7c02 */ /* 0x000fe20008000f00 */
[----:B------:R-:W-:Y:S02]  /*00f0*/  ULOP3.LUT UR4, UR8, 0x7ffffff0, URZ, 0xc0, !UPT ;  /* 0x7ffffff008047892 */ /* 0x000fe4000f8ec0ff */
[----:B------:R-:W-:Y:S02]  /*0100*/  MOV R23, UR8 ;  /* 0x0000000800177c02 */ /* 0x000fe40008000f00 */
[----:B------:R-:W-:Y:S01]  /*0110*/  MOV R25, UR8 ;  /* 0x0000000800197c02 */ /* 0x000fe20008000f00 */
[--C-:B0-----:R-:W-:Y:S01]  /*0120*/  IMAD R26, R11, 0x5, R0.reuse ;  /* 0x000000050b1a7824 */ /* 0x101fe200078e0200 */
[----:B------:R-:W-:Y:S01]  /*0130*/  MOV R27, UR8 ;  /* 0x00000008001b7c02 */ /* 0x000fe20008000f00 */
[--C-:B------:R-:W-:Y:S01]  /*0140*/  IMAD R11, R23, 0xa, R0.reuse ;  /* 0x0000000a170b7824 */ /* 0x100fe200078e0200 */
[----:B------:R-:W-:Y:S01]  /*0150*/  MOV R5, UR8 ;  /* 0x0000000800057c02 */ /* 0x000fe20008000f00 */
[--C-:B------:R-:W-:Y:S01]  /*0160*/  IMAD R23, R25, 0xb, R0.reuse ;  /* 0x0000000b19177824 */ /* 0x100fe200078e0200 */
[----:B------:R-:W-:Y:S01]  /*0170*/  MOV R9, UR8 ;  /* 0x0000000800097c02 */ /* 0x000fe20008000f00 */
[--C-:B------:R-:W-:Y:S01]  /*0180*/  IMAD R25, R27, 0xc, R0.reuse ;  /* 0x0000000c1b197824 */ /* 0x100fe200078e0200 */
[----:B------:R-:W-:Y:S01]  /*0190*/  MOV R15, UR8 ;  /* 0x00000008000f7c02 */ /* 0x000fe20008000f00 */
[--C-:B------:R-:W-:Y:S01]  /*01a0*/  IMAD R5, R5, 0x3, R0.reuse ;  /* 0x0000000305057824 */ /* 0x100fe200078e0200 */
[----:B------:R-:W-:Y:S01]  /*01b0*/  MOV R17, UR8 ;  /* 0x0000000800117c02 */ /* 0x000fe20008000f00 */
[----:B------:R-:W-:Y:S01]  /*01c0*/  UIADD3 UR5, UPT, UPT, -UR4, URZ, URZ ;  /* 0x000000ff04057290 */ /* 0x000fe2000fffe1ff */
[----:B------:R-:W-:Y:S01]  /*01d0*/  MOV R21, UR8 ;  /* 0x0000000800157c02 */ /* 0x000fe20008000f00 */
[----:B------:R-:W-:Y:S01]  /*01e0*/  IMAD R8, R15, 0x6, R0 ;  /* 0x000000060f087824 */ /* 0x000fe200078e0200 */
[----:B------:R-:W-:-:S02]  /*01f0*/  MOV R12, UR8 ;  /* 0x00000008000c7c02 */ /* 0x000fc40008000f00 */
        /* <DEDUP_REMOVED lines=8> */
[----:B------:R-:W-:Y:S01]  /*0280*/  LEA R6, R9, R0, 0x2 ;  /* 0x0000000009067211 */ /* 0x000fe200078e10ff */
[----:B------:R-:W-:Y:S01]  /*0290*/  IMAD R9, R17, 0x7, R0 ;  /* 0x0000000711097824 */ /* 0x000fe200078e0200 */
[----:B------:R-:W-:-:S02]  /*02a0*/  IADD3 R7, PT, PT, R0, UR8, RZ ;  /* 0x0000000800077c10 */ /* 0x000fc4000fffe0ff */
[-C--:B------:R-:W-:Y:S02]  /*02b0*/  MOV R4, R0.reuse ;  /* 0x0000000000047202 */ /* 0x080fe40000000f00 */
[-C--:B------:R-:W-:Y:S02]  /*02c0*/  LEA R3, R3, R0.reuse, 0x1 ;  /* 0x0000000003037211 */ /* 0x080fe400078e08ff */
[----:B------:R-:W-:-:S07]  /*02d0*/  LEA R10, R19, R0, 0x3 ;  /* 0x00000000130a7211 */ /* 0x000fce00078e18ff */
.L_x_2:
[----:B------:R-:W0:Y:S08]  /*02e0*/  LDC.64 R16, c[0x0][0x380] ;  /* 0x0000e000ff107b82 */ /* 0x000e300000000a00 */
[----:B------:R-:W1:Y:S01]  /*02f0*/  LDC.64 R14, c[0x0][0x388] ;  /* 0x0000e200ff0e7b82 */ /* 0x000e620000000a00 */
[----:B0-----:R-:W-:-:S06]  /*0300*/  IMAD.WIDE.U32 R18, R4, 0x4, R16 ;  /* 0x0000000404127825 */ /* 0x001fcc00078e0010 */
[----:B------:R-:W2:Y:S01]  /*0310*/  LDG.E R18, desc[UR6][R18.64] ;  /* 0x0000000612127981 */ /* 0x000ea2000c1e1900 */
[----:B-1----:R-:W-:-:S05]  /*0320*/  IMAD.WIDE.U32 R12, R4, 0x4, R14 ;  /* 0x00000004040c7825 */ /* 0x002fca00078e000e */
[----:B------:R0:W2:Y:S02]  /*0330*/  LDG.E R21, desc[UR6][R12.64] ;  /* 0x000000060c157981 */ /* 0x0000a4000c1e1900 */
[----:B0-----:R-:W0:Y:S01]  /*0340*/  LDC.64 R12, c[0x0][0x390] ;  /* 0x0000e400ff0c7b82 */ /* 0x001e220000000a00 */
[----:B--2---:R-:W-:Y:S01]  /*0350*/  FADD R28, R18, R21 ;  /* 0x00000015121c7221 */ /* 0x004fe20000000000 */
[----:B0-----:R-:W-:-:S04]  /*0360*/  IMAD.WIDE.U32 R20, R4, 0x4, R12 ;  /* 0x0000000404147825 */ /* 0x001fc800078e000c */
[C---:B------:R-:W-:Y:S01]  /*0370*/  IMAD.WIDE.U32 R18, R7.reuse, 0x4, R14 ;  /* 0x0000000407127825 */ /* 0x040fe200078e000e */
[----:B------:R0:W-:Y:S05]  /*0380*/  STG.E desc[UR6][R20.64], R28 ;  /* 0x0000001c14007986 */ /* 0x0001ea000c101906 */
[----:B------:R-:W2:Y:S01]  /*0390*/  LDG.E R19, desc[UR6][R18.64] ;  /* 0x0000000612137981 */ /* 0x000ea2000c1e1900 */
[----:B0-----:R-:W-:-:S06]  /*03a0*/  IMAD.WIDE.U32 R20, R7, 0x4, R16 ;  /* 0x0000000407147825 */ /* 0x001fcc00078e0010 */
[----:B------:R-:W2:Y:S02]  /*03b0*/  LDG.E R20, desc[UR6][R20.64] ;  /* 0x0000000614147981 */ /* 0x000ea4000c1e1900 */
[----:B--2---:R-:W-:Y:S01]  /*03c0*/  FADD R28, R20, R19 ;  /* 0x00000013141c7221 */ /* 0x004fe20000000000 */
[----:B------:R-:W-:-:S04]  /*03d0*/  IMAD.WIDE.U32 R20, R7, 0x4, R12 ;  /* 0x0000000407147825 */ /* 0x000fc800078e000c */
[C---:B------:R-:W-:Y:S01]  /*03e0*/  IMAD.WIDE.U32 R18, R3.reuse, 0x4, R16 ;  /* 0x0000000403127825 */ /* 0x040fe200078e0010 */
[----:B------:R0:W-:Y:S04]  /*03f0*/  STG.E desc[UR6][R20.64], R28 ;  /* 0x0000001c14007986 */ /* 0x0001e8000c101906 */
[----:B0-----:R0:W2:Y:S02]  /*0400*/  LDG.E R28, desc[UR6][R18.64] ;  /* 0x00000006121c7981 */ /* 0x0010a4000c1e1900 */
[----:B0-----:R-:W-:-:S06]  /*0410*/  IMAD.WIDE.U32 R18, R3, 0x4, R14 ;  /* 0x0000000403127825 */ /* 0x001fcc00078e000e */
[----:B------:R-:W2:Y:S01]  /*0420*/  LDG.E R19, desc[UR6][R18.64] ;  /* 0x0000000612137981 */ /* 0x000ea2000c1e1900 */
[----:B------:R-:W-:-:S04]  /*0430*/  IMAD.WIDE.U32 R20, R3, 0x4, R12 ;  /* 0x0000000403147825 */ /* 0x000fc800078e000c */
[----:B--2---:R-:W-:Y:S01]  /*0440*/  FADD R28, R28, R19 ;  /* 0x000000131c1c7221 */ /* 0x004fe20000000000 */
[----:B------:R-:W-:-:S04]  /*0450*/  IMAD.WIDE.U32 R18, R5, 0x4, R14 ;  /* 0x0000000405127825 */ /* 0x000fc800078e000e */
[----:B------:R0:W-:Y:S02]  /*0460*/  STG.E desc[UR6][R20.64], R28 ;  /* 0x0000001c14007986 */ /* 0x0001e4000c101906 */
[--C-:B0-----:R-:W-:Y:S02]  /*0470*/  IMAD.WIDE.U32 R20, R5, 0x4, R16.reuse ;  /* 0x0000000405147825 */ /* 0x101fe400078e0010 */
[----:B------:R0:W2:Y:S04]  /*0480*/  LDG.E R28, desc[UR6][R18.64] ;  /* 0x00000006121c7981 */ /* 0x0000a8000c1e1900 */
[----:B------:R-:W2:Y:S01]  /*0490*/  LDG.E R20, desc[UR6][R20.64] ;  /* 0x0000000614147981 */ /* 0x000ea2000c1e1900 */
[----:B0-----:R-:W-:-:S04]  /*04a0*/  IMAD.WIDE.U32 R18, R6, 0x4, R16 ;  /* 0x0000000406127825 */ /* 0x001fc800078e0010 */
[----:B--2---:R-:W-:Y:S01]  /*04b0*/  FADD R28, R20, R28 ;  /* 0x0000001c141c7221 */ /* 0x004fe20000000000 */
[----:B------:R-:W-:-:S05]  /*04c0*/  IMAD.WIDE.U32 R20, R5, 0x4, R12 ;  /* 0x0000000405147825 */ /* 0x000fca00078e000c */
        /* <DEDUP_REMOVED lines=75> */
[----:B------:R-:W-:-:S04]  /*0980*/  IMAD.WIDE.U32 R16, R22, 0x4, R16 ;  /* 0x0000000416107825 */ /* 0x000fc800078e0010 */
[----:B------:R-:W-:-:S04]  /*0990*/  IMAD.WIDE.U32 R14, R22, 0x4, R14 ;  /* 0x00000004160e7825 */ /* 0x000fc800078e000e */
[----:B--2---:R-:W-:-:S05]  /*09a0*/  FADD R28, R28, R19 ;  /* 0x000000131c1c7221 */ /* 0x004fca0000000000 */
[----:B------:R0:W-:Y:S04]  /*09b0*/  STG.E desc[UR6][R20.64], R28 ;  /* 0x0000001c14007986 */ /* 0x0001e8000c101906 */
[----:B------:R1:W2:Y:S04]  /*09c0*/  LDG.E R16, desc[UR6][R16.64] ;  /* 0x0000000610107981 */ /* 0x0002a8000c1e1900 */
[----:B------:R3:W2:Y:S01]  /*09d0*/  LDG.E R15, desc[UR6][R14.64] ;  /* 0x000000060e0f7981 */ /* 0x0006a2000c1e1900 */
[----:B------:R-:W-:Y:S01]  /*09e0*/  MOV R19, UR8 ;  /* 0x0000000800137c02 */ /* 0x000fe20008000f00 */
[----:B------:R-:W-:Y:S01]  /*09f0*/  UIADD3 UR5, UPT, UPT, UR5, 0x10, URZ ;  /* 0x0000001005057890 */ /* 0x000fe2000fffe0ff */
[----:B------:R-:W-:-:S02]  /*0a00*/  IMAD.WIDE.U32 R12, R22, 0x4, R12 ;  /* 0x00000004160c7825 */ /* 0x000fc400078e000c */
[----:B------:R-:W-:Y:S01]  /*0a10*/  LEA R6, R19, R6, 0x4 ;  /* 0x0000000613067211 */ /* 0x000fe200078e20ff */
[----:B------:R-:W-:Y:S01]  /*0a20*/  UISETP.NE.AND UP0, UPT, UR5, URZ, UPT ;  /* 0x000000ff0500728c */ /* 0x000fe2000bf05270 */
[----:B------:R-:W-:Y:S02]  /*0a30*/  MOV R18, UR8 ;  /* 0x0000000800127c02 */ /* 0x000fe40008000f00 */
[----:B-1----:R-:W-:Y:S02]  /*0a40*/  MOV R17, UR8 ;  /* 0x0000000800117c02 */ /* 0x002fe40008000f00 */
[----:B---3--:R-:W-:Y:S02]  /*0a50*/  MOV R14, UR8 ;  /* 0x00000008000e7c02 */ /* 0x008fe40008000f00 */
[----:B0-----:R-:W-:Y:S02]  /*0a60*/  MOV R21, UR8 ;  /* 0x0000000800157c02 */ /* 0x001fe40008000f00 */
[----:B------:R-:W-:-:S02]  /*0a70*/  LEA R7, R14, R7, 0x4 ;  /* 0x000000070e077211 */ /* 0x000fc400078e20ff */
[----:B------:R-:W-:Y:S02]  /*0a80*/  LEA R3, R14, R3, 0x4 ;  /* 0x000000030e037211 */ /* 0x000fe400078e20ff */
[----:B------:R-:W-:Y:S02]  /*0a90*/  LEA R5, R18, R5, 0x4 ;  /* 0x0000000512057211 */ /* 0x000fe400078e20ff */
[----:B------:R-:W-:Y:S02]  /*0aa0*/  LEA R26, R17, R26, 0x4 ;  /* 0x0000001a111a7211 */ /* 0x000fe400078e20ff */
[C---:B------:R-:W-:Y:S02]  /*0ab0*/  LEA R9, R14.reuse, R9, 0x4 ;  /* 0x000000090e097211 */ /* 0x040fe400078e20ff */
[----:B------:R-:W-:Y:S02]  /*0ac0*/  LEA R10, R21, R10, 0x4 ;  /* 0x0000000a150a7211 */ /* 0x000fe400078e20ff */
[----:B------:R-:W-:-:S02]  /*0ad0*/  LEA R11, R14, R11, 0x4 ;  /* 0x0000000b0e0b7211 */ /* 0x000fc400078e20ff */
[----:B------:R-:W-:Y:S02]  /*0ae0*/  LEA R25, R18, R25, 0x4 ;  /* 0x0000001912197211 */ /* 0x000fe400078e20ff */
[----:B------:R-:W-:Y:S01]  /*0af0*/  LEA R27, R14, R27, 0x4 ;  /* 0x0000001b0e1b7211 */ /* 0x000fe200078e20ff */
[----:B--2---:R-:W-:Y:S01]  /*0b00*/  FADD R19, R16, R15 ;  /* 0x0000000f10137221 */ /* 0x004fe20000000000 */
[----:B------:R-:W-:Y:S02]  /*0b10*/  MOV R15, UR8 ;  /* 0x00000008000f7c02 */ /* 0x000fe40008000f00 */
[----:B------:R-:W-:Y:S02]  /*0b20*/  MOV R16, UR8 ;  /* 0x0000000800107c02 */ /* 0x000fe40008000f00 */
[----:B------:R0:W-:Y:S01]  /*0b30*/  STG.E desc[UR6][R12.64], R19 ;  /* 0x000000130c007986 */ /* 0x0001e2000c101906 */
[C---:B------:R-:W-:Y:S02]  /*0b40*/  LEA R8, R15.reuse, R8, 0x4 ;  /* 0x000000080f087211 */ /* 0x040fe400078e20ff */
[----:B------:R-:W-:-:S02]  /*0b50*/  LEA R24, R15, R24, 0x4 ;  /* 0x000000180f187211 */ /* 0x000fc400078e20ff */
[----:B------:R-:W-:Y:S02]  /*0b60*/  LEA R23, R16, R23, 0x4 ;  /* 0x0000001710177211 */ /* 0x000fe400078e20ff */
[----:B------:R-:W-:Y:S02]  /*0b70*/  LEA R4, R15, R4, 0x4 ;  /* 0x000000040f047211 */ /* 0x000fe400078e20ff */
[----:B0-----:R-:W-:Y:S02]  /*0b80*/  MOV R12, UR8 ;  /* 0x00000008000c7c02 */ /* 0x001fe40008000f00 */
[----:B------:R-:W-:Y:S02]  /*0b90*/  MOV R13, UR8 ;  /* 0x00000008000d7c02 */ /* 0x000fe40008000f00 */
[----:B------:R-:W-:Y:S02]  /*0ba0*/  LEA R29, R12, R29, 0x4 ;  /* 0x0000001d0c1d7211 */ /* 0x000fe400078e20ff */
[----:B------:R-:W-:Y:S01]  /*0bb0*/  LEA R22, R13, R22, 0x4 ;  /* 0x000000160d167211 */ /* 0x000fe200078e20ff */
[----:B------:R-:W-:Y:S06]  /*0bc0*/  BRA.U UP0, `(.L_x_2) ;  /* 0xfffffff500c47547 */ /* 0x000fec000b83ffff */
[----:B------:R-:W-:-:S07]  /*0bd0*/  MOV R3, UR4 ;  /* 0x0000000400037c02 */ /* 0x000fce0008000f00 */
.L_x_1:
[----:B------:R-:W-:-:S13]  /*0be0*/  ISETP.NE.AND P0, PT, R2, RZ, PT ;  /* 0x000000ff0200720c */ /* 0x000fda0003f05270 */
[----:B------:R-:W-:Y:S05]  /*0bf0*/  @!P0 EXIT ;  /* 0x000000000000894d */ /* 0x000fea0003800000 */
[----:B------:R-:W-:Y:S02]  /*0c00*/  ISETP.GE.U32.AND P0, PT, R2, 0x8, PT ;  /* 0x000000080200780c */ /* 0x000fe40003f06070 */
[----:B------:R-:W-:-:S04]  /*0c10*/  MOV R8, UR8 ;  /* 0x0000000800087c02 */ /* 0x000fc80008000f00 */
[----:B------:R-:W-:-:S04]  /*0c20*/  LOP3.LUT R8, R8, 0x7, RZ, 0xc0, !PT ;  /* 0x0000000708087812 */ /* 0x000fc800078ec0ff */
[----:B------:R-:W-:-:S03]  /*0c30*/  ISETP.NE.AND P1, PT, R8, RZ, PT ;  /* 0x000000ff0800720c */ /* 0x000fc60003f25270 */
[----:B------:R-:W-:Y:S10]  /*0c40*/  @!P0 BRA `(.L_x_3) ;  /* 0x0000000400108947 */ /* 0x000ff40003800000 */
[----:B------:R-:W1:Y:S01]  /*0c50*/  LDC.64 R6, c[0x0][0x380] ;  /* 0x0000e000ff067b82 */ /* 0x000e620000000a00 */
[----:B0-----:R-:W-:-:S07]  /*0c60*/  IMAD R17, R3, UR8, R0 ;  /* 0x0000000803117c24 */ /* 0x001fce000f8e0200 */
[----:B------:R-:W0:Y:S08]  /*0c70*/  LDC.64 R4, c[0x0][0x388] ;  /* 0x0000e200ff047b82 */ /* 0x000e300000000a00 */
[----:B------:R-:W2:Y:S01]  /*0c80*/  LDC.64 R10, c[0x0][0x390] ;  /* 0x0000e400ff0a7b82 */ /* 0x000ea20000000a00 */
[----:B-1----:R-:W-:-:S06]  /*0c90*/  IMAD.WIDE.U32 R12, R17, 0x4, R6 ;  /* 0x00000004110c7825 */ /* 0x002fcc00078e0006 */
[----:B------:R-:W3:Y:S01]  /*0ca0*/  LDG.E R12, desc[UR6][R12.64] ;  /* 0x000000060c0c7981 */ /* 0x000ee2000c1e1900 */
[----:B0-----:R-:W-:-:S06]  /*0cb0*/  IMAD.WIDE.U32 R14, R17, 0x4, R4 ;  /* 0x00000004110e7825 */ /* 0x001fcc00078e0004 */
[----:B------:R-:W3:Y:S01]  /*0cc0*/  LDG.E R15, desc[UR6][R14.64] ;  /* 0x000000060e0f7981 */ /* 0x000ee2000c1e1900 */
[C---:B------:R-:W-:Y:S01]  /*0cd0*/  IADD3 R23, PT, PT, R17.reuse, UR8, RZ ;  /* 0x0000000811177c10 */ /* 0x040fe2000fffe0ff */
[----:B--2---:R-:W-:-:S04]  /*0ce0*/  IMAD.WIDE.U32 R16, R17, 0x4, R10 ;  /* 0x0000000411107825 */ /* 0x004fc800078e000a */
[----:B------:R-:W-:-:S04]  /*0cf0*/  IMAD.WIDE.U32 R18, R23, 0x4, R6 ;  /* 0x0000000417127825 */ /* 0x000fc800078e0006 */
[----:B------:R-:W-:-:S04]  /*0d00*/  IMAD.WIDE.U32 R20, R23, 0x4, R4 ;  /* 0x0000000417147825 */ /* 0x000fc800078e0004 */
[----:B---3--:R-:W-:-:S05]  /*0d10*/  FADD R9, R12, R15 ;  /* 0x0000000f0c097221 */ /* 0x008fca0000000000 */
[----:B------:R0:W-:Y:S04]  /*0d20*/  STG.E desc[UR6][R16.64], R9 ;  /* 0x0000000910007986 */ /* 0x0001e8000c101906 */
[----:B------:R-:W2:Y:S04]  /*0d30*/  LDG.E R18, desc[UR6][R18.64] ;  /* 0x0000000612127981 */ /* 0x000ea8000c1e1900 */
[----:B------:R-:W2:Y:S01]  /*0d40*/  LDG.E R21, desc[UR6][R20.64] ;  /* 0x0000000614157981 */ /* 0x000ea2000c1e1900 */
[C---:B------:R-:W-:Y:S01]  /*0d50*/  IADD3 R27, PT, PT, R23.reuse, UR8, RZ ;  /* 0x00000008171b7c10 */ /* 0x040fe2000fffe0ff */
[----:B------:R-:W-:-:S04]  /*0d60*/  IMAD.WIDE.U32 R12, R23, 0x4, R10 ;  /* 0x00000004170c7825 */ /* 0x000fc800078e000a */
[----:B------:R-:W-:-:S04]  /*0d70*/  IMAD.WIDE.U32 R14, R27, 0x4, R6 ;  /* 0x000000041b0e7825 */ /* 0x000fc800078e0006 */
[----:B------:R-:W-:-:S04]  /*0d80*/  IMAD.WIDE.U32 R22, R27, 0x4, R4 ;  /* 0x000000041b167825 */ /* 0x000fc800078e0004 */
[----:B--2---:R-:W-:-:S05]  /*0d90*/  FADD R25, R18, R21 ;  /* 0x0000001512197221 */ /* 0x004fca0000000000 */
[----:B------:R1:W-:Y:S04]  /*0da0*/  STG.E desc[UR6][R12.64], R25 ;  /* 0x000000190c007986 */ /* 0x0003e8000c101906 */
[----:B------:R-:W2:Y:S04]  /*0db0*/  LDG.E R14, desc[UR6][R14.64] ;  /* 0x000000060e0e7981 */ /* 0x000ea8000c1e1900 */
[----:B------:R-:W2:Y:S01]  /*0dc0*/  LDG.E R23, desc[UR6][R22.64] ;  /* 0x0000000616177981 */ /* 0x000ea2000c1e1900 */
[C---:B------:R-:W-:Y:S01]  /*0dd0*/  IADD3 R29, PT, PT, R27.reuse, UR8, RZ ;  /* 0x000000081b1d7c10 */ /* 0x040fe2000fffe0ff */
[----:B0-----:R-:W-:-:S04]  /*0de0*/  IMAD.WIDE.U32 R16, R27, 0x4, R10 ;  /* 0x000000041b107825 */ /* 0x001fc800078e000a */
[----:B------:R-:W-:-:S04]  /*0df0*/  IMAD.WIDE.U32 R18, R29, 0x4, R6 ;  /* 0x000000041d127825 */ /* 0x000fc800078e0006 */
[----:B------:R-:W-:-:S04]  /*0e00*/  IMAD.WIDE.U32 R20, R29, 0x4, R4 ;  /* 0x000000041d147825 */ /* 0x000fc800078e0004 */
[----:B--2---:R-:W-:-:S05]  /*0e10*/  FADD R9, R14, R23 ;  /* 0x000000170e097221 */ /* 0x004fca0000000000 */
[----:B------:R0:W-:Y:S04]  /*0e20*/  STG.E desc[UR6][R16.64], R9 ;  /* 0x0000000910007986 */ /* 0x0001e8000c101906 */
[----:B------:R-:W2:Y:S04]  /*0e30*/  LDG.E R18, desc[UR6][R18.64] ;  /* 0x0000000612127981 */ /* 0x000ea8000c1e1900 */
[----:B------:R-:W2:Y:S01]  /*0e40*/  LDG.E R21, desc[UR6][R20.64] ;  /* 0x0000000614157981 */ /* 0x000ea2000c1e1900 */
[C---:B------:R-:W-:Y:S01]  /*0e50*/  IADD3 R27, PT, PT, R29.reuse, UR8, RZ ;  /* 0x000000081d1b7c10 */ /* 0x040fe2000fffe0ff */
[----:B-1----:R-:W-:-:S04]  /*0e60*/  IMAD.WIDE.U32 R12, R29, 0x4, R10 ;  /* 0x000000041d0c7825 */ /* 0x002fc800078e000a */
        /* <DEDUP_REMOVED lines=28> */
[----:B------:R-:W1:Y:S04]  /*1030*/  LDG.E R6, desc[UR6][R6.64] ;  /* 0x0000000606067981 */ /* 0x000e68000c1e1900 */
[----:B------:R-:W1:Y:S01]  /*1040*/  LDG.E R5, desc[UR6][R4.64] ;  /* 0x0000000604057981 */ /* 0x000e62000c1e1900 */
[----:B------:R-:W-:Y:S01]  /*1050*/  IMAD.WIDE.U32 R10, R29, 0x4, R10 ;  /* 0x000000041d0a7825 */ /* 0x000fe200078e000a */
[----:B------:R-:W-:-:S03]  /*1060*/  IADD3 R3, PT, PT, R3, 0x8, RZ ;  /* 0x0000000803037810 */ /* 0x000fc60007ffe0ff */
[----:B-1----:R-:W-:-:S05]  /*1070*/  FADD R13, R6, R5 ;  /* 0x00000005060d7221 */ /* 0x002fca0000000000 */
[----:B------:R2:W-:Y:S02]  /*1080*/  STG.E desc[UR6][R10.64], R13 ;  /* 0x0000000d0a007986 */ /* 0x0005e4000c101906 */
.L_x_3:
        /* <DEDUP_REMOVED lines=9> */
[----:B--2---:R-:W2:Y:S01]  /*1120*/  LDC.64 R8, c[0x0][0x390] ;  /* 0x0000e400ff087b82 */ /* 0x004ea20000000a00 */
        /* <DEDUP_REMOVED lines=20> */
[C---:B0-----:R-:W-:Y:S01]  /*1270*/  IADD3 R23, PT, PT, R27.reuse, UR8, RZ ;  /* 0x000000081b177c10 */ /* 0x041fe2000fffe0ff */
[----:B------:R-:W-:-:S04]  /*1280*/  IMAD.WIDE.U32 R14, R27, 0x4, R8 ;  /* 0x000000041b0e7825 */ /* 0x000fc800078e0008 */
        /* <DEDUP_REMOVED lines=10> */
.L_x_4:
[----:B------:R-:W-:Y:S05]  /*1330*/  @!P1 EXIT ;  /* 0x000000000000994d */ /* 0x000fea0003800000 */
[----:B0-----:R-:W-:Y:S01]  /*1340*/  IMAD R3, R3, UR8, R0 ;  /* 0x0000000803037c24 */ /* 0x001fe2000f8e0200 */
[----:B------:R-:W-:Y:S01]  /*1350*/  IADD3 R0, PT, PT, -R2, RZ, RZ ;  /* 0x000000ff02007210 */ /* 0x000fe20007ffe1ff */
[----:B------:R-:W0:Y:S02]  /*1360*/  LDCU.64 UR4, c[0x0][0x390] ;  /* 0x00007200ff0477ac */ /* 0x000e240008000a00 */
[----:B------:R-:W-:Y:S01]  /*1370*/  IMAD.WIDE.U32 R2, R3, 0x4, RZ ;  /* 0x0000000403027825 */ /* 0x000fe200078e00ff */
[----:B------:R-:W1:Y:S06]  /*1380*/  LDCU.128 UR12, c[0x0][0x380] ;  /* 0x00007000ff0c77ac */ /* 0x000e6c0008000c00 */
.L_x_5:
[C---:B-1----:R-:W-:Y:S02]  /*1390*/  IADD3 R6, P1, PT, R2.reuse, UR14, RZ ;  /* 0x0000000e02067c10 */ /* 0x042fe4000ff3e0ff */
[----:B------:R-:W-:Y:S02]  /*13a0*/  IADD3 R4, P0, PT, R2, UR12, RZ ;  /* 0x0000000c02047c10 */ /* 0x000fe4000ff1e0ff */
[C---:B------:R-:W-:Y:S02]  /*13b0*/  IADD3.X R7, PT, PT, R3.reuse, UR15, RZ, P1, !PT ;  /* 0x0000000f03077c10 */ /* 0x040fe40008ffe4ff */
[----:B------:R-:W-:-:S04]  /*13c0*/  IADD3.X R5, PT, PT, R3, UR13, RZ, P0, !PT ;  /* 0x0000000d03057c10 */ /* 0x000fc800087fe4ff */
[----:B----4-:R-:W4:Y:S04]  /*13d0*/  LDG.E R7, desc[UR6][R6.64] ;  /* 0x0000000606077981 */ /* 0x010f28000c1e1900 */
[----:B------:R-:W4:Y:S01]  /*13e0*/  LDG.E R4, desc[UR6][R4.64] ;  /* 0x0000000604047981 */ /* 0x000f22000c1e1900 */
[----:B0--3--:R-:W-:Y:S02]  /*13f0*/  IADD3 R8, P0, PT, R2, UR4, RZ ;  /* 0x0000000402087c10 */ /* 0x009fe4000ff1e0ff */
[----:B------:R-:W-:Y:S02]  /*1400*/  IADD3 R0, PT, PT, R0, 0x1, RZ ;  /* 0x0000000100007810 */ /* 0x000fe40007ffe0ff */
[----:B--2---:R-:W-:Y:S02]  /*1410*/  IADD3.X R9, PT, PT, R3, UR5, RZ, P0, !PT ;  /* 0x0000000503097c10 */ /* 0x004fe400087fe4ff */
[----:B------:R-:W-:-:S02]  /*1420*/  ISETP.NE.AND P0, PT, R0, RZ, PT ;  /* 0x000000ff0000720c */ /* 0x000fc40003f05270 */
[----:B------:R-:W-:-:S05]  /*1430*/  MOV R13, UR8 ;  /* 0x00000008000d7c02 */ /* 0x000fca0008000f00 */
[----:B------:R-:W-:-:S04]  /*1440*/  IMAD.WIDE.U32 R2, R13, 0x4, R2 ;  /* 0x000000040d027825 */ /* 0x000fc800078e0002 */
[----:B----4-:R-:W-:-:S05]  /*1450*/  FADD R11, R4, R7 ;  /* 0x00000007040b7221 */ /* 0x010fca0000000000 */
[----:B------:R4:W-:Y:S01]  /*1460*/  STG.E desc[UR6][R8.64], R11 ;  /* 0x0000000b08007986 */ /* 0x0009e2000c101906 */
[----:B------:R-:W-:Y:S05]  /*1470*/  @P0 BRA `(.L_x_5) ;  /* 0xfffffffc00c40947 */ /* 0x000fea000383ffff */
[----:B------:R-:W-:Y:S05]  /*1480*/  EXIT ;  /* 0x000000000000794d */ /* 0x000fea0003800000 */
.L_x_6:
        /* <DEDUP_REMOVED lines=15> */
.L_x_14:


//--------------------- .text._Z7addRowsPfS_S_i   --------------------------
	.section	.text._Z7addRowsPfS_S_i,"ax",@progbits
	.align	128
        .global         _Z7addRowsPfS_S_i
        .type           _Z7addRowsPfS_S_i,@function
        .size           _Z7addRowsPfS_S_i,(.L_x_15 - _Z7addRowsPfS_S_i)
        .other          _Z7addRowsPfS_S_i,@"STO_CUDA_ENTRY STV_DEFAULT"
_Z7addRowsPfS_S_i:
.text._Z7addRowsPfS_S_i:
[----:B------:R-:W-:Y:S08]  /*0000*/  LDC R1, c[0x0][0x37c] ;  /* 0x0000df00ff017b82 */ /* 0x000ff00000000800 */
[----:B------:R-:W0:Y:S02]  /*0010*/  LDC R2, c[0x0][0x398] ;  /* 0x0000e600ff027b82 */ /* 0x000e240000000800 */
[----:B0-----:R-:W-:-:S13]  /*0020*/  ISETP.GE.AND P0, PT, R2, 0x1, PT ;  /* 0x000000010200780c */ /* 0x001fda0003f06270 */
[----:B------:R-:W-:Y:S05]  /*0030*/  @!P0 EXIT ;  /* 0x000000000000894d */ /* 0x000fea0003800000 */
[----:B------:R-:W0:Y:S01]  /*0040*/  S2UR UR4, SR_CTAID.X ;  /* 0x00000000000479c3 */ /* 0x000e220000002500 */
[C---:B------:R-:W-:Y:S01]  /*0050*/  ISETP.GE.U32.AND P1, PT, R2.reuse, 0x10, PT ;  /* 0x000000100200780c */ /* 0x040fe20003f26070 */
[----:B------:R-:W1:Y:S01]  /*0060*/  LDCU.64 UR6, c[0x0][0x358] ;  /* 0x00006b00ff0677ac */ /* 0x000e620008000a00 */
[----:B------:R-:W-:Y:S01]  /*0070*/  LOP3.LUT R14, R2, 0xf, RZ, 0xc0, !PT ;  /* 0x0000000f020e7812 */ /* 0x000fe200078ec0ff */
[----:B------:R-:W-:-:S03]  /*0080*/  IMAD.MOV.U32 R3, RZ, RZ, RZ ;  /* 0x000000ffff037224 */ /* 0x000fc600078e00ff */
[----:B------:R-:W-:Y:S01]  /*0090*/  ISETP.NE.AND P0, PT, R14, RZ, PT ;  /* 0x000000ff0e00720c */ /* 0x000fe20003f05270 */
[----:B0-----:R-:W-:-:S06]  /*00a0*/  IMAD R0, R2, UR4, RZ ;  /* 0x0000000402007c24 */ /* 0x001fcc000f8e02ff */
[----:B-1----:R-:W-:Y:S06]  /*00b0*/  @!P1 BRA `(.L_x_7) ;  /* 0x0000000400689947 */ /* 0x002fec0003800000 */
[----:B------:R-:W0:Y:S01]  /*00c0*/  LDCU.128 UR8, c[0x0][0x380] ;  /* 0x00007000ff0877ac */ /* 0x000e220008000c00 */
[----:B------:R-:W-:Y:S02]  /*00d0*/  HFMA2 R4, -RZ, RZ, 0, 1.9073486328125e-06 ;  /* 0x00000020ff047431 */ /* 0x000fe400000001ff */
[----:B------:R-:W-:Y:S01]  /*00e0*/  IMAD.MOV.U32 R5, RZ, RZ, 0x0 ;  /* 0x00000000ff057424 */ /* 0x000fe200078e00ff */
[----:B------:R-:W-:Y:S01]  /*00f0*/  LOP3.LUT R3, R2, 0x7ffffff0, RZ, 0xc0, !PT ;  /* 0x7ffffff002037812 */ /* 0x000fe200078ec0ff */
[----:B------:R-:W1:Y:S03]  /*0100*/  LDCU.64 UR4, c[0x0][0x390] ;  /* 0x00007200ff0477ac */ /* 0x000e660008000a00 */
[----:B------:R-:W-:Y:S01]  /*0110*/  IADD3 R10, PT, PT, -R3, RZ, RZ ;  /* 0x000000ff030a7210 */ /* 0x000fe20007ffe1ff */
[----:B------:R-:W-:-:S03]  /*0120*/  IMAD.WIDE.U32 R4, R0, 0x4, R4 ;  /* 0x0000000400047825 */ /* 0x000fc600078e0004 */
[C---:B0-----:R-:W-:Y:S02]  /*0130*/  IADD3 R11, P2, PT, R4.reuse, UR10, RZ ;  /* 0x0000000a040b7c10 */ /* 0x041fe4000ff5e0ff */
[C---:B------:R-:W-:Y:S02]  /*0140*/  IADD3 R6, P3, PT, R4.reuse, UR8, RZ ;  /* 0x0000000804067c10 */ /* 0x040fe4000ff7e0ff */
[----:B-1----:R-:W-:Y:S02]  /*0150*/  IADD3 R13, P1, PT, R4, UR4, RZ ;  /* 0x00000004040d7c10 */ /* 0x002fe4000ff3e0ff */
[C---:B------:R-:W-:Y:S02]  /*0160*/  IADD3.X R12, PT, PT, R5.reuse, UR11, RZ, P2, !PT ;  /* 0x0000000b050c7c10 */ /* 0x040fe400097fe4ff */
[C---:B------:R-:W-:Y:S02]  /*0170*/  IADD3.X R16, PT, PT, R5.reuse, UR5, RZ, P1, !PT ;  /* 0x0000000505107c10 */ /* 0x040fe40008ffe4ff */
[----:B------:R-:W-:-:S07]  /*0180*/  IADD3.X R7, PT, PT, R5, UR9, RZ, P3, !PT ;  /* 0x0000000905077c10 */ /* 0x000fce0009ffe4ff */
.L_x_8:
[----:B------:R-:W-:Y:S01]  /*0190*/  IMAD.MOV.U32 R4, RZ, RZ, R11 ;  /* 0x000000ffff047224 */ /* 0x000fe200078e000b */
[----:B------:R-:W-:Y:S01]  /*01a0*/  MOV R5, R12 ;  /* 0x0000000c00057202 */ /* 0x000fe20000000f00 */
[----:B--2---:R-:W2:Y:S04]  /*01b0*/  LDG.E R8, desc[UR6][R6.64+-0x20] ;  /* 0xffffe00606087981 */ /* 0x004ea8000c1e1900 */
[----:B------:R-:W2:Y:S02]  /*01c0*/  LDG.E R9, desc[UR6][R4.64+-0x20] ;  /* 0xffffe00604097981 */ /* 0x000ea4000c1e1900 */
[----:B--2---:R-:W-:Y:S01]  /*01d0*/  FADD R11, R8, R9 ;  /* 0x00000009080b7221 */ /* 0x004fe20000000000 */
[----:B------:R-:W-:Y:S01]  /*01e0*/  IMAD.MOV.U32 R8, RZ, RZ, R13 ;  /* 0x000000ffff087224 */ /* 0x000fe200078e000d */
[----:B------:R-:W-:-:S05]  /*01f0*/  MOV R9, R16 ;  /* 0x0000001000097202 */ /* 0x000fca0000000f00 */
[----:B------:R0:W-:Y:S04]  /*0200*/  STG.E desc[UR6][R8.64+-0x20], R11 ;  /* 0xffffe00b08007986 */ /* 0x0001e8000c101906 */
[----:B------:R-:W2:Y:S04]  /*0210*/  LDG.E R12, desc[UR6][R6.64+-0x1c] ;  /* 0xffffe406060c7981 */ /* 0x000ea8000c1e1900 */
[----:B------:R-:W2:Y:S02]  /*0220*/  LDG.E R13, desc[UR6][R4.64+-0x1c] ;  /* 0xffffe406040d7981 */ /* 0x000ea4000c1e1900 */
[----:B--2---:R-:W-:-:S05]  /*0230*/  FADD R13, R12, R13 ;  /* 0x0000000d0c0d7221 */ /* 0x004fca0000000000 */
[----:B------:R1:W-:Y:S04]  /*0240*/  STG.E desc[UR6][R8.64+-0x1c], R13 ;  /* 0xffffe40d08007986 */ /* 0x0003e8000c101906 */
[----:B------:R-:W2:Y:S04]  /*0250*/  LDG.E R12, desc[UR6][R6.64+-0x18] ;  /* 0xffffe806060c7981 */ /* 0x000ea8000c1e1900 */
[----:B------:R-:W2:Y:S02]  /*0260*/  LDG.E R15, desc[UR6][R4.64+-0x18] ;  /* 0xffffe806040f7981 */ /* 0x000ea4000c1e1900 */
[----:B--2---:R-:W-:-:S05]  /*0270*/  FADD R15, R12, R15 ;  /* 0x0000000f0c0f7221 */ /* 0x004fca0000000000 */
[----:B------:R2:W-:Y:S04]  /*0280*/  STG.E desc[UR6][R8.64+-0x18], R15 ;  /* 0xffffe80f08007986 */ /* 0x0005e8000c101906 */
[----:B------:R-:W3:Y:S04]  /*0290*/  LDG.E R12, desc[UR6][R6.64+-0x14] ;  /* 0xffffec06060c7981 */ /* 0x000ee8000c1e1900 */
[----:B------:R-:W3:Y:S02]  /*02a0*/  LDG.E R17, desc[UR6][R4.64+-0x14] ;  /* 0xffffec0604117981 */ /* 0x000ee4000c1e1900 */
[----:B---3--:R-:W-:-:S05]  /*02b0*/  FADD R17, R12, R17 ;  /* 0x000000110c117221 */ /* 0x008fca0000000000 */
[----:B------:R3:W-:Y:S04]  /*02c0*/  STG.E desc[UR6][R8.64+-0x14], R17 ;  /* 0xffffec1108007986 */ /* 0x0007e8000c101906 */
[----:B0-----:R-:W4:Y:S04]  /*02d0*/  LDG.E R11, desc[UR6][R6.64+-0x10] ;  /* 0xfffff006060b7981 */ /* 0x001f28000c1e1900 */
[----:B------:R-:W4:Y:S02]  /*02e0*/  LDG.E R12, desc[UR6][R4.64+-0x10] ;  /* 0xfffff006040c7981 */ /* 0x000f24000c1e1900 */
[----:B----4-:R-:W-:-:S05]  /*02f0*/  FADD R11, R11, R12 ;  /* 0x0000000c0b0b7221 */ /* 0x010fca0000000000 */
[----:B------:R0:W-:Y:S04]  /*0300*/  STG.E desc[UR6][R8.64+-0x10], R11 ;  /* 0xfffff00b08007986 */ /* 0x0001e8000c101906 */
[----:B------:R-:W4:Y:S04]  /*0310*/  LDG.E R12, desc[UR6][R6.64+-0xc] ;  /* 0xfffff406060c7981 */ /* 0x000f28000c1e1900 */
[----:B-1----:R-:W4:Y:S02]  /*0320*/  LDG.E R13, desc[UR6][R4.64+-0xc] ;  /* 0xfffff406040d7981 */ /* 0x002f24000c1e1900 */
[----:B----4-:R-:W-:-:S05]  /*0330*/  FADD R13, R12, R13 ;  /* 0x0000000d0c0d7221 */ /* 0x010fca0000000000 */
[----:B------:R1:W-:Y:S04]  /*0340*/  STG.E desc[UR6][R8.64+-0xc], R13 ;  /* 0xfffff40d08007986 */ /* 0x0003e8000c101906 */
[----:B------:R-:W4:Y:S04]  /*0350*/  LDG.E R12, desc[UR6][R6.64+-0x8] ;  /* 0xfffff806060c7981 */ /* 0x000f28000c1e1900 */
[----:B--2---:R-:W4:Y:S02]  /*0360*/  LDG.E R15, desc[UR6][R4.64+-0x8] ;  /* 0xfffff806040f7981 */ /* 0x004f24000c1e1900 */
[----:B----4-:R-:W-:-:S05]  /*0370*/  FADD R15, R12, R15 ;  /* 0x0000000f0c0f7221 */ /* 0x010fca0000000000 */
[----:B------:R2:W-:Y:S04]  /*0380*/  STG.E desc[UR6][R8.64+-0x8], R15 ;  /* 0xfffff80f08007986 */ /* 0x0005e8000c101906 */
[----:B------:R-:W4:Y:S04]  /*0390*/  LDG.E R12, desc[UR6][R6.64+-0x4] ;  /* 0xfffffc06060c7981 */ /* 0x000f28000c1e1900 */
[----:B---3--:R-:W4:Y:S02]  /*03a0*/  LDG.E R17, desc[UR6][R4.64+-0x4] ;  /* 0xfffffc0604117981 */ /* 0x008f24000c1e1900 */
[----:B----4-:R-:W-:-:S05]  /*03b0*/  FADD R17, R12, R17 ;  /* 0x000000110c117221 */ /* 0x010fca0000000000 */
        /* <DEDUP_REMOVED lines=26> */
[----:B--2---:R-:W4:Y:S01]  /*0560*/  LDG.E R15, desc[UR6][R4.64+0x18] ;  /* 0x00001806040f7981 */ /* 0x004f22000c1e1900 */
[----:B------:R-:W-:Y:S02]  /*0570*/  VIADD R10, R10, 0x10 ;  /* 0x000000100a0a7836 */ /* 0x000fe40000000000 */
[----:B----4-:R-:W-:-:S05]  /*0580*/  FADD R15, R12, R15 ;  /* 0x0000000f0c0f7221 */ /* 0x010fca0000000000 */
[----:B------:R2:W-:Y:S04]  /*0590*/  STG.E desc[UR6][R8.64+0x18], R15 ;  /* 0x0000180f08007986 */ /* 0x0005e8000c101906 */
[----:B------:R4:W5:Y:S04]  /*05a0*/  LDG.E R12, desc[UR6][R6.64+0x1c] ;  /* 0x00001c06060c7981 */ /* 0x000968000c1e1900 */
[----:B---3--:R-:W5:Y:S01]  /*05b0*/  LDG.E R17, desc[UR6][R4.64+0x1c] ;  /* 0x00001c0604117981 */ /* 0x008f62000c1e1900 */
[----:B------:R-:W-:Y:S02]  /*05c0*/  ISETP.NE.AND P1, PT, R10, RZ, PT ;  /* 0x000000ff0a00720c */ /* 0x000fe40003f25270 */
[----:B0-----:R-:W-:-:S02]  /*05d0*/  IADD3 R11, P3, PT, R4, 0x40, RZ ;  /* 0x00000040040b7810 */ /* 0x001fc40007f7e0ff */
[----:B-1----:R-:W-:Y:S02]  /*05e0*/  IADD3 R13, P2, PT, R8, 0x40, RZ ;  /* 0x00000040080d7810 */ /* 0x002fe40007f5e0ff */
[----:B----4-:R-:W-:Y:S02]  /*05f0*/  IADD3 R6, P4, PT, R6, 0x40, RZ ;  /* 0x0000004006067810 */ /* 0x010fe40007f9e0ff */
[----:B------:R-:W-:Y:S02]  /*0600*/  IADD3.X R16, PT, PT, RZ, R9, RZ, P2, !PT ;  /* 0x00000009ff107210 */ /* 0x000fe400017fe4ff */
[----:B------:R-:W-:Y:S01]  /*0610*/  IADD3.X R7, PT, PT, RZ, R7, RZ, P4, !PT ;  /* 0x00000007ff077210 */ /* 0x000fe200027fe4ff */
[----:B-----5:R-:W-:Y:S01]  /*0620*/  FADD R17, R12, R17 ;  /* 0x000000110c117221 */ /* 0x020fe20000000000 */
[----:B------:R-:W-:-:S04]  /*0630*/  IMAD.X R12, RZ, RZ, R5, P3 ;  /* 0x000000ffff0c7224 */ /* 0x000fc800018e0605 */
[----:B------:R2:W-:Y:S01]  /*0640*/  STG.E desc[UR6][R8.64+0x1c], R17 ;  /* 0x00001c1108007986 */ /* 0x0005e2000c101906 */
[----:B------:R-:W-:Y:S05]  /*0650*/  @P1 BRA `(.L_x_8) ;  /* 0xfffffff800cc1947 */ /* 0x000fea000383ffff */
.L_x_7:
[----:B------:R-:W-:Y:S05]  /*0660*/  @!P0 EXIT ;  /* 0x000000000000894d */ /* 0x000fea0003800000 */
[----:B------:R-:W-:Y:S02]  /*0670*/  ISETP.GE.U32.AND P1, PT, R14, 0x8, PT ;  /* 0x000000080e00780c */ /* 0x000fe40003f26070 */
[----:B------:R-:W-:-:S04]  /*0680*/  LOP3.LUT R16, R2, 0x7, RZ, 0xc0, !PT ;  /* 0x0000000702107812 */ /* 0x000fc800078ec0ff */
[----:B------:R-:W-:-:S07]  /*0690*/  ISETP.NE.AND P0, PT, R16, RZ, PT ;  /* 0x000000ff1000720c */ /* 0x000fce0003f05270 */
[----:B------:R-:W-:Y:S06]  /*06a0*/  @!P1 BRA `(.L_x_9) ;  /* 0x0000000000d09947 */ /* 0x000fec0003800000 */
[----:B------:R-:W0:Y:S01]  /*06b0*/  LDC.64 R10, c[0x0][0x380] ;  /* 0x0000e000ff0a7b82 */ /* 0x000e220000000a00 */
[C---:B------:R-:W-:Y:S01]  /*06c0*/  IMAD.IADD R5, R0.reuse, 0x1, R3 ;  /* 0x0000000100057824 */ /* 0x040fe200078e0203 */
[----:B------:R-:W1:Y:S06]  /*06d0*/  LDCU.128 UR8, c[0x0][0x380] ;  /* 0x00007000ff0877ac */ /* 0x000e6c0008000c00 */
[----:B------:R-:W3:Y:S08]  /*06e0*/  LDC.64 R12, c[0x0][0x388] ;  /* 0x0000e200ff0c7b82 */ /* 0x000ef00000000a00 */
[----:B--2---:R-:W2:Y:S01]  /*06f0*/  LDC.64 R8, c[0x0][0x390] ;  /* 0x0000e400ff087b82 */ /* 0x004ea20000000a00 */
[----:B------:R-:W-:Y:S01]  /*0700*/  IADD3 R17, P1, PT, R0, R3, RZ ;  /* 0x0000000300117210 */ /* 0x000fe20007f3e0ff */
[----:B------:R-:W4:Y:S01]  /*0710*/  LDCU.64 UR4, c[0x0][0x390] ;  /* 0x00007200ff0477ac */ /* 0x000f220008000a00 */
[----:B0-----:R-:W-:-:S06]  /*0720*/  IMAD.WIDE.U32 R10, R5, 0x4, R10 ;  /* 0x00000004050a7825 */ /* 0x001fcc00078e000a */
[----:B------:R-:W5:Y:S01]  /*0730*/  LDG.E R10, desc[UR6][R10.64] ;  /* 0x000000060a0a7981 */ /* 0x000f62000c1e1900 */
[----:B---3--:R-:W-:-:S06]  /*0740*/  IMAD.WIDE.U32 R12, R5, 0x4, R12 ;  /* 0x00000004050c7825 */ /* 0x008fcc00078e000c */
[----:B------:R-:W5:Y:S01]  /*0750*/  LDG.E R13, desc[UR6][R12.64] ;  /* 0x000000060c0d7981 */ /* 0x000f62000c1e1900 */
[----:B------:R-:W-:Y:S01]  /*0760*/  IADD3.X R4, PT, PT, RZ, RZ, RZ, P1, !PT ;  /* 0x000000ffff047210 */ /* 0x000fe20000ffe4ff */
[----:B------:R-:W-:-:S03]  /*0770*/  IMAD.SHL.U32 R14, R17, 0x4, RZ ;  /* 0x00000004110e7824 */ /* 0x000fc600078e00ff */
[----:B------:R-:W-:Y:S02]  /*0780*/  SHF.L.U64.HI R17, R17, 0x2, R4 ;  /* 0x0000000211117819 */ /* 0x000fe40000010204 */
[C---:B-1----:R-:W-:Y:S02]  /*0790*/  IADD3 R6, P1, PT, R14.reuse, UR8, RZ ;  /* 0x000000080e067c10 */ /* 0x042fe4000ff3e0ff */
[----:B------:R-:W-:Y:S02]  /*07a0*/  IADD3 R4, P2, PT, R14, UR10, RZ ;  /* 0x0000000a0e047c10 */ /* 0x000fe4000ff5e0ff */
[----:B------:R-:W-:Y:S01]  /*07b0*/  IADD3.X R7, PT, PT, R17, UR9, RZ, P1, !PT ;  /* 0x0000000911077c10 */ /* 0x000fe20008ffe4ff */
[----:B-----5:R-:W-:Y:S01]  /*07c0*/  FADD R15, R10, R13 ;  /* 0x0000000d0a0f7221 */ /* 0x020fe20000000000 */
[----:B--2---:R-:W-:Y:S01]  /*07d0*/  IMAD.WIDE.U32 R10, R5, 0x4, R8 ;  /* 0x00000004050a7825 */ /* 0x004fe200078e0008 */
[----:B------:R-:W-:-:S04]  /*07e0*/  IADD3.X R5, PT, PT, R17, UR11, RZ, P2, !PT ;  /* 0x0000000b11057c10 */ /* 0x000fc800097fe4ff */
[----:B------:R0:W-:Y:S04]  /*07f0*/  STG.E desc[UR6][R10.64], R15 ;  /* 0x0000000f0a007986 */ /* 0x0001e8000c101906 */
[----:B------:R-:W2:Y:S04]  /*0800*/  LDG.E R12, desc[UR6][R6.64+0x4] ;  /* 0x00000406060c7981 */ /* 0x000ea8000c1e1900 */
[----:B------:R-:W2:Y:S01]  /*0810*/  LDG.E R13, desc[UR6][R4.64+0x4] ;  /* 0x00000406040d7981 */ /* 0x000ea2000c1e1900 */
[----:B----4-:R-:W-:-:S04]  /*0820*/  IADD3 R8, P1, PT, R14, UR4, RZ ;  /* 0x000000040e087c10 */ /* 0x010fc8000ff3e0ff */
[----:B------:R-:W-:Y:S01]  /*0830*/  IADD3.X R9, PT, PT, R17, UR5, RZ, P1, !PT ;  /* 0x0000000511097c10 */ /* 0x000fe20008ffe4ff */
[----:B--2---:R-:W-:-:S05]  /*0840*/  FADD R13, R12, R13 ;  /* 0x0000000d0c0d7221 */ /* 0x004fca0000000000 */
[----:B------:R1:W-:Y:S04]  /*0850*/  STG.E desc[UR6][R8.64+0x4], R13 ;  /* 0x0000040d08007986 */ /* 0x0003e8000c101906 */
[----:B------:R-:W2:Y:S04]  /*0860*/  LDG.E R12, desc[UR6][R6.64+0x8] ;  /* 0x00000806060c7981 */ /* 0x000ea8000c1e1900 */
[----:B------:R-:W2:Y:S02]  /*0870*/  LDG.E R17, desc[UR6][R4.64+0x8] ;  /* 0x0000080604117981 */ /* 0x000ea4000c1e1900 */
[----:B--2---:R-:W-:-:S05]  /*0880*/  FADD R17, R12, R17 ;  /* 0x000000110c117221 */ /* 0x004fca0000000000 */
[----:B------:R2:W-:Y:S04]  /*0890*/  STG.E desc[UR6][R8.64+0x8], R17 ;  /* 0x0000081108007986 */ /* 0x0005e8000c101906 */
[----:B0-----:R-:W3:Y:S04]  /*08a0*/  LDG.E R10, desc[UR6][R6.64+0xc] ;  /* 0x00000c06060a7981 */ /* 0x001ee8000c1e1900 */
[----:B------:R-:W3:Y:S02]  /*08b0*/  LDG.E R11, desc[UR6][R4.64+0xc] ;  /* 0x00000c06040b7981 */ /* 0x000ee4000c1e1900 */
[----:B---3--:R-:W-:-:S05]  /*08c0*/  FADD R11, R10, R11 ;  /* 0x0000000b0a0b7221 */ /* 0x008fca0000000000 */
[----:B------:R0:W-:Y:S04]  /*08d0*/  STG.E desc[UR6][R8.64+0xc], R11 ;  /* 0x00000c0b08007986 */ /* 0x0001e8000c101906 */
[----:B------:R-:W3:Y:S04]  /*08e0*/  LDG.E R10, desc[UR6][R6.64+0x10] ;  /* 0x00001006060a7981 */ /* 0x000ee8000c1e1900 */
[----:B------:R-:W3:Y:S02]  /*08f0*/  LDG.E R15, desc[UR6][R4.64+0x10] ;  /* 0x00001006040f7981 */ /* 0x000ee4000c1e1900 */
[----:B---3--:R-:W-:-:S05]  /*0900*/  FADD R15, R10, R15 ;  /* 0x0000000f0a0f7221 */ /* 0x008fca0000000000 */
        /* <DEDUP_REMOVED lines=9> */
[----:B------:R-:W2:Y:S04]  /*09a0*/  LDG.E R10, desc[UR6][R6.64+0x1c] ;  /* 0x00001c06060a7981 */ /* 0x000ea8000c1e1900 */
[----:B0-----:R-:W2:Y:S01]  /*09b0*/  LDG.E R11, desc[UR6][R4.64+0x1c] ;  /* 0x00001c06040b7981 */ /* 0x001ea2000c1e1900 */
[----:B------:R-:W-:Y:S01]  /*09c0*/  IADD3 R3, PT, PT, R3, 0x8, RZ ;  /* 0x0000000803037810 */ /* 0x000fe20007ffe0ff */
[----:B--2---:R-:W-:-:S05]  /*09d0*/  FADD R11, R10, R11 ;  /* 0x0000000b0a0b7221 */ /* 0x004fca0000000000 */
[----:B------:R3:W-:Y:S02]  /*09e0*/  STG.E desc[UR6][R8.64+0x1c], R11 ;  /* 0x00001c0b08007986 */ /* 0x0007e4000c101906 */
.L_x_9:
[----:B------:R-:W-:Y:S05]  /*09f0*/  @!P0 EXIT ;  /* 0x000000000000894d */ /* 0x000fea0003800000 */
[----:B------:R-:W-:Y:S02]  /*0a00*/  ISETP.GE.U32.AND P1, PT, R16, 0x4, PT ;  /* 0x000000041000780c */ /* 0x000fe40003f26070 */
[----:B------:R-:W-:-:S04]  /*0a10*/  LOP3.LUT R2, R2, 0x3, RZ, 0xc0, !PT ;  /* 0x0000000302027812 */ /* 0x000fc800078ec0ff */
[----:B------:R-:W-:-:S07]  /*0a20*/  ISETP.NE.AND P0, PT, R2, RZ, PT ;  /* 0x000000ff0200720c */ /* 0x000fce0003f05270 */
[----:B------:R-:W-:Y:S06]  /*0a30*/  @!P1 BRA `(.L_x_10) ;  /* 0x0000000000909947 */ /* 0x000fec0003800000 */
[----:B------:R-:W0:Y:S01]  /*0a40*/  LDC.64 R4, c[0x0][0x380] ;  /* 0x0000e000ff047b82 */ /* 0x000e220000000a00 */
[----:B--23--:R-:W-:Y:S01]  /*0a50*/  IMAD.IADD R17, R0, 0x1, R3 ;  /* 0x0000000100117824 */ /* 0x00cfe200078e0203 */
[----:B------:R-:W1:Y:S01]  /*0a60*/  LDCU.128 UR8, c[0x0][0x380] ;  /* 0x00007000ff0877ac */ /* 0x000e620008000c00 */
[----:B------:R-:W2:Y:S05]  /*0a70*/  LDCU.64 UR4, c[0x0][0x390] ;  /* 0x00007200ff0477ac */ /* 0x000eaa0008000a00 */
[----:B------:R-:W3:Y:S08]  /*0a80*/  LDC.64 R6, c[0x0][0x388] ;  /* 0x0000e200ff067b82 */ /* 0x000ef00000000a00 */
[----:B------:R-:W4:Y:S01]  /*0a90*/  LDC.64 R12, c[0x0][0x390] ;  /* 0x0000e400ff0c7b82 */ /* 0x000f220000000a00 */
[----:B0-----:R-:W-:-:S06]  /*0aa0*/  IMAD.WIDE.U32 R8, R17, 0x4, R4 ;  /* 0x0000000411087825 */ /* 0x001fcc00078e0004 */
[----:B------:R-:W5:Y:S01]  /*0ab0*/  LDG.E R8, desc[UR6][R8.64] ;  /* 0x0000000608087981 */ /* 0x000f62000c1e1900 */
[----:B---3--:R-:W-:-:S06]  /*0ac0*/  IMAD.WIDE.U32 R10, R17, 0x4, R6 ;  /* 0x00000004110a7825 */ /* 0x008fcc00078e0006 */
[----:B------:R-:W5:Y:S01]  /*0ad0*/  LDG.E R11, desc[UR6][R10.64] ;  /* 0x000000060a0b7981 */ /* 0x000f62000c1e1900 */
[----:B------:R-:W-:-:S04]  /*0ae0*/  IADD3 R4, P1, PT, R0, R3, RZ ;  /* 0x0000000300047210 */ /* 0x000fc80007f3e0ff */
[----:B------:R-:W-:Y:S01]  /*0af0*/  IADD3.X R5, PT, PT, RZ, RZ, RZ, P1, !PT ;  /* 0x000000ffff057210 */ /* 0x000fe20000ffe4ff */
[----:B------:R-:W-:-:S03]  /*0b00*/  IMAD.SHL.U32 R16, R4, 0x4, RZ ;  /* 0x0000000404107824 */ /* 0x000fc600078e00ff */
[----:B------:R-:W-:Y:S02]  /*0b10*/  SHF.L.U64.HI R14, R4, 0x2, R5 ;  /* 0x00000002040e7819 */ /* 0x000fe40000010205 */
[C---:B-1----:R-:W-:Y:S02]  /*0b20*/  IADD3 R6, P1, PT, R16.reuse, UR8, RZ ;  /* 0x0000000810067c10 */ /* 0x042fe4000ff3e0ff */
[----:B------:R-:W-:Y:S01]  /*0b30*/  IADD3 R4, P2, PT, R16, UR10, RZ ;  /* 0x0000000a10047c10 */ /* 0x000fe2000ff5e0ff */
[----:B----4-:R-:W-:Y:S01]  /*0b40*/  IMAD.WIDE.U32 R12, R17, 0x4, R12 ;  /* 0x00000004110c7825 */ /* 0x010fe200078e000c */
[C---:B------:R-:W-:Y:S02]  /*0b50*/  IADD3.X R7, PT, PT, R14.reuse, UR9, RZ, P1, !PT ;  /* 0x000000090e077c10 */ /* 0x040fe40008ffe4ff */
[----:B------:R-:W-:Y:S01]  /*0b60*/  IADD3.X R5, PT, PT, R14, UR11, RZ, P2, !PT ;  /* 0x0000000b0e057c10 */ /* 0x000fe200097fe4ff */
[----:B-----5:R-:W-:-:S05]  /*0b70*/  FADD R15, R8, R11 ;  /* 0x0000000b080f7221 */ /* 0x020fca0000000000 */
[----:B------:R0:W-:Y:S04]  /*0b80*/  STG.E desc[UR6][R12.64], R15 ;  /* 0x0000000f0c007986 */ /* 0x0001e8000c101906 */
[----:B------:R-:W3:Y:S04]  /*0b90*/  LDG.E R10, desc[UR6][R6.64+0x4] ;  /* 0x00000406060a7981 */ /* 0x000ee8000c1e1900 */
[----:B------:R-:W3:Y:S01]  /*0ba0*/  LDG.E R11, desc[UR6][R4.64+0x4] ;  /* 0x00000406040b7981 */ /* 0x000ee2000c1e1900 */
[----:B--2---:R-:W-:-:S04]  /*0bb0*/  IADD3 R8, P1, PT, R16, UR4, RZ ;  /* 0x0000000410087c10 */ /* 0x004fc8000ff3e0ff */
[----:B------:R-:W-:Y:S01]  /*0bc0*/  IADD3.X R9, PT, PT, R14, UR5, RZ, P1, !PT ;  /* 0x000000050e097c10 */ /* 0x000fe20008ffe4ff */
[----:B---3--:R-:W-:-:S05]  /*0bd0*/  FADD R11, R10, R11 ;  /* 0x0000000b0a0b7221 */ /* 0x008fca0000000000 */
[----:B------:R1:W-:Y:S04]  /*0be0*/  STG.E desc[UR6][R8.64+0x4], R11 ;  /* 0x0000040b08007986 */ /* 0x0003e8000c101906 */
[----:B------:R-:W2:Y:S04]  /*0bf0*/  LDG.E R10, desc[UR6][R6.64+0x8] ;  /* 0x00000806060a7981 */ /* 0x000ea8000c1e1900 */
[----:B------:R-:W2:Y:S02]  /*0c00*/  LDG.E R17, desc[UR6][R4.64+0x8] ;  /* 0x0000080604117981 */ /* 0x000ea4000c1e1900 */
[----:B--2---:R-:W-:-:S05]  /*0c10*/  FADD R17, R10, R17 ;  /* 0x000000110a117221 */ /* 0x004fca0000000000 */
[----:B------:R1:W-:Y:S04]  /*0c20*/  STG.E desc[UR6][R8.64+0x8], R17 ;  /* 0x0000081108007986 */ /* 0x0003e8000c101906 */
[----:B------:R-:W2:Y:S04]  /*0c30*/  LDG.E R10, desc[UR6][R6.64+0xc] ;  /* 0x00000c06060a7981 */ /* 0x000ea8000c1e1900 */
[----:B0-----:R-:W2:Y:S01]  /*0c40*/  LDG.E R13, desc[UR6][R4.64+0xc] ;  /* 0x00000c06040d7981 */ /* 0x001ea2000c1e1900 */
[----:B------:R-:W-:Y:S01]  /*0c50*/  IADD3 R3, PT, PT, R3, 0x4, RZ ;  /* 0x0000000403037810 */ /* 0x000fe20007ffe0ff */
[----:B--2---:R-:W-:-:S05]  /*0c60*/  FADD R13, R10, R13 ;  /* 0x0000000d0a0d7221 */ /* 0x004fca0000000000 */
[----:B------:R1:W-:Y:S02]  /*0c70*/  STG.E desc[UR6][R8.64+0xc], R13 ;  /* 0x00000c0d08007986 */ /* 0x0003e4000c101906 */
.L_x_10:
[----:B------:R-:W-:Y:S05]  /*0c80*/  @!P0 EXIT ;  /* 0x000000000000894d */ /* 0x000fea0003800000 */
[----:B------:R-:W0:Y:S01]  /*0c90*/  LDC.64 R4, c[0x0][0x390] ;  /* 0x0000e400ff047b82 */ /* 0x000e220000000a00 */
[----:B------:R-:W-:Y:S02]  /*0ca0*/  IMAD.IADD R3, R0, 0x1, R3 ;  /* 0x0000000100037824 */ /* 0x000fe400078e0203 */
[----:B------:R-:W-:-:S05]  /*0cb0*/  IMAD.MOV R0, RZ, RZ, -R2 ;  /* 0x000000ffff007224 */ /* 0x000fca00078e0a02 */
[----:B------:R-:W4:Y:S08]  /*0cc0*/  LDC.64 R6, c[0x0][0x388] ;  /* 0x0000e200ff067b82 */ /* 0x000f300000000a00 */
[----:B-123--:R-:W1:Y:S01]  /*0cd0*/  LDC.64 R8, c[0x0][0x380] ;  /* 0x0000e000ff087b82 */ /* 0x00ee620000000a00 */
[----:B0-----:R-:W-:-:S04]  /*0ce0*/  IMAD.WIDE.U32 R4, R3, 0x4, R4 ;  /* 0x0000000403047825 */ /* 0x001fc800078e0004 */
[----:B------:R-:W-:Y:S01]  /*0cf0*/  IMAD.MOV.U32 R13, RZ, RZ, R5 ;  /* 0x000000ffff0d7224 */ /* 0x000fe200078e0005 */
[----:B------:R-:W-:Y:S01]  /*0d00*/  MOV R10, R4 ;  /* 0x00000004000a7202 */ /* 0x000fe20000000f00 */
[----:B----4-:R-:W-:-:S05]  /*0d10*/  IMAD.WIDE.U32 R6, R3, 0x4, R6 ;  /* 0x0000000403067825 */ /* 0x010fca00078e0006 */
[----:B------:R-:W-:Y:S01]  /*0d20*/  MOV R11, R7 ;  /* 0x00000007000b7202 */ /* 0x000fe20000000f00 */
[----:B-1----:R-:W-:-:S07]  /*0d30*/  IMAD.WIDE.U32 R8, R3, 0x4, R8 ;  /* 0x0000000403087825 */ /* 0x002fce00078e0008 */
.L_x_11:
[----:B0-----:R-:W-:Y:S01]  /*0d40*/  MOV R2, R8 ;  /* 0x0000000800027202 */ /* 0x001fe20000000f00 */
[----:B------:R-:W-:Y:S01]  /*0d50*/  IMAD.MOV.U32 R5, RZ, RZ, R11 ;  /* 0x000000ffff057224 */ /* 0x000fe200078e000b */
[----:B------:R-:W-:Y:S01]  /*0d60*/  MOV R4, R6 ;  /* 0x0000000600047202 */ /* 0x000fe20000000f00 */
[----:B------:R-:W-:-:S04]  /*0d70*/  IMAD.MOV.U32 R3, RZ, RZ, R9 ;  /* 0x000000ffff037224 */ /* 0x000fc800078e0009 */
[----:B------:R-:W2:Y:S04]  /*0d80*/  LDG.E R5, desc[UR6][R4.64] ;  /* 0x0000000604057981 */ /* 0x000ea8000c1e1900 */
[----:B------:R0:W2:Y:S01]  /*0d90*/  LDG.E R2, desc[UR6][R2.64] ;  /* 0x0000000602027981 */ /* 0x0000a2000c1e1900 */
[----:B------:R-:W-:-:S04]  /*0da0*/  IADD3 R0, PT, PT, R0, 0x1, RZ ;  /* 0x0000000100007810 */ /* 0x000fc80007ffe0ff */
[----:B------:R-:W-:Y:S02]  /*0db0*/  ISETP.NE.AND P0, PT, R0, RZ, PT ;  /* 0x000000ff0000720c */ /* 0x000fe40003f05270 */
[----:B------:R-:W-:Y:S01]  /*0dc0*/  IADD3 R8, P3, PT, R8, 0x4, RZ ;  /* 0x0000000408087810 */ /* 0x000fe20007f7e0ff */
[----:B0-----:R-:W-:Y:S01]  /*0dd0*/  IMAD.MOV.U32 R3, RZ, RZ, R13 ;  /* 0x000000ffff037224 */ /* 0x001fe200078e000d */
[----:B------:R-:W-:-:S03]  /*0de0*/  IADD3 R6, P2, PT, R6, 0x4, RZ ;  /* 0x0000000406067810 */ /* 0x000fc60007f5e0ff */
[----:B------:R-:W-:Y:S01]  /*0df0*/  IMAD.X R9, RZ, RZ, R9, P3 ;  /* 0x000000ffff097224 */ /* 0x000fe200018e0609 */
[----:B------:R-:W-:Y:S01]  /*0e00*/  IADD3.X R11, PT, PT, RZ, R11, RZ, P2, !PT ;  /* 0x0000000bff0b7210 */ /* 0x000fe200017fe4ff */
[----:B--2---:R-:W-:Y:S01]  /*0e10*/  FADD R7, R2, R5 ;  /* 0x0000000502077221 */ /* 0x004fe20000000000 */
[----:B------:R-:W-:Y:S02]  /*0e20*/  MOV R2, R10 ;  /* 0x0000000a00027202 */ /* 0x000fe40000000f00 */
[----:B------:R-:W-:-:S03]  /*0e30*/  IADD3 R10, P1, PT, R10, 0x4, RZ ;  /* 0x000000040a0a7810 */ /* 0x000fc60007f3e0ff */
[----:B------:R0:W-:Y:S02]  /*0e40*/  STG.E desc[UR6][R2.64], R7 ;  /* 0x0000000702007986 */ /* 0x0001e4000c101906 */
[----:B------:R-:W-:Y:S01]  /*0e50*/  IMAD.X R13, RZ, RZ, R13, P1 ;  /* 0x000000ffff0d7224 */ /* 0x000fe200008e060d */
[----:B------:R-:W-:Y:S07]  /*0e60*/  @P0 BRA `(.L_x_11) ;  /* 0xfffffffc00b40947 */ /* 0x000fee000383ffff */
[----:B------:R-:W-:Y:S05]  /*0e70*/  EXIT ;  /* 0x000000000000794d */ /* 0x000fea0003800000 */
.L_x_12:
        /* <DEDUP_REMOVED lines=16> */
.L_x_15:


//--------------------- .nv.shared.reserved.0     --------------------------
	.section	.nv.shared.reserved.0,"aw",@nobits
	.weak		__nv_reservedSMEM_offset_0_alias
	.size		__nv_reservedSMEM_offset_0_alias, 0, 64
	.other		__nv_reservedSMEM_offset_0_alias,@"STO_CUDA_RESERVED_SHARED STV_DEFAULT"
__nv_reservedSMEM_offset_0_alias:
	.zero		0
	.zero		64


//--------------------- .nv.constant0._Z11addElementsPfS_S_i --------------------------
	.section	.nv.constant0._Z11addElementsPfS_S_i,"a",@progbits
	.sectionflags	@""
	.align	4
.nv.constant0._Z11addElementsPfS_S_i:
	.zero		924


//--------------------- .nv.constant0._Z10addColumnsPfS_S_i --------------------------
	.section	.nv.constant0._Z10addColumnsPfS_S_i,"a",@progbits
	.sectionflags	@""
	.align	4
.nv.constant0._Z10addColumnsPfS_S_i:
	.zero		924


//--------------------- .nv.constant0._Z7addRowsPfS_S_i --------------------------
	.section	.nv.constant0._Z7addRowsPfS_S_i,"a",@progbits
	.sectionflags	@""
	.align	4
.nv.constant0._Z7addRowsPfS_S_i:
	.zero		924


//--------------------- SYMBOLS --------------------------

	.type		.nv.reservedSmem.offset0,@object
	.size		.nv.reservedSmem.offset0,0x4
